	.target	sm_90a

	.elftype	@"ET_EXEC"


//--------------------- .note.nv.tkinfo           --------------------------
	.section	.note.nv.tkinfo,"",@"SHT_NOTE"
	.sectionflags	@"SHF_NOTE_NV_TKINFO"
	.tkinfo
        /*0018*/ 	.word	0x00000002
        /*0030*/ 	.string	""
        /*0030*/ 	.string	"ptxas"
        /*0030*/ 	.string	"Cuda compilation tools, release 13.0, V13.0.88"
        /*0030*/ 	.string	"Build cuda_13.0.r13.0/compiler.36424714_0"
        /*0030*/ 	.string	"-arch sm_90a -m 64 "



//--------------------- .note.nv.cuinfo           --------------------------
	.section	.note.nv.cuinfo,"",@"SHT_NOTE"
	.sectionflags	@"SHF_NOTE_NV_CUINFO"
        /*0018*/ 	.short	0x0002
        /*001a*/ 	.short	0x005a
        /*001c*/ 	.short	0x0082
	.zero		2


//--------------------- .nv.info                  --------------------------
	.section	.nv.info,"",@"SHT_CUDA_INFO"
	.align	4


	//----- nvinfo : EIATTR_REGCOUNT
	.align		4
        /*0000*/ 	.byte	0x04, 0x2f
        /*0002*/ 	.short	(.L_16 - .L_15)
	.align		4
.L_15:
        /*0004*/ 	.word	index@(_ZN7cutlass13device_kernelINS_4gemm6kernel13GemmUniversalIN4cute5tupleIJiiiiEEENS1_10collective13CollectiveMmaINS1_39MainloopSm90TmaGmmaRmemAWarpSpecializedILi3ENS5_IJNS4_1CILi1EEESB_SB_EEENS1_35KernelTmaWarpSpecializedCooperativeEEENS5_IJNSA_ILi256EEESF_NSA_ILi32EEEEEENS_10tfloat32_tENS5_IJlSB_lEEESI_NS5_IJSB_llEEENS4_8TiledMMAINS4_8MMA_AtomIJNS4_4SM904GMMA30MMA_64x256x8_F32TF32TF32_RS_TNILNSO_7ScaleInE1ELSQ_1EEEEEENS4_6LayoutINS5_IJNSA_ILi2EEESB_SB_EEENS5_IJSB_NSA_ILi0EEESW_EEEEENS5_IJNS4_10UnderscoreESZ_SZ_EEEEENS4_13SM90_TMA_LOADENS4_14ComposedLayoutINS4_7SwizzleILi3ELi4ELi3EEENS4_18smem_ptr_flag_bitsILi32EEENST_INS5_IJNSA_ILi8EEESG_EEENS5_IJSG_SB_EEEEEEEvNS4_8identityES12_NS13_INS14_ILi1ELi4ELi3EEES17_NST_INS5_IJS18_S18_EEENS5_IJSB_S18_EEEEEEENS4_9Copy_AtomIJNS4_39AutoVectorizingCopyWithAssumedAlignmentILi128EEESI_EEES1D_EENS_8epilogue10collective6detail29Sm90TmaWarpSpecializedAdapterINS1P_15DefaultEpilogueISI_SJ_SJ_NS1O_6thread17LinearCombinationISI_Li1EffLNS1T_9ScaleType4KindE0ELNS_15FloatRoundStyleE2ESI_EENS1_15EpilogueDefaultEEEEEvvEEEEvNT_6ParamsE)
        /*0008*/ 	.word	0x000000a8


	//----- nvinfo : EIATTR_FRAME_SIZE
	.align		4
.L_16:
        /*000c*/ 	.byte	0x04, 0x11
        /*000e*/ 	.short	(.L_18 - .L_17)
	.align		4
.L_17:
        /*0010*/ 	.word	index@(_ZN7cutlass13device_kernelINS_4gemm6kernel13GemmUniversalIN4cute5tupleIJiiiiEEENS1_10collective13CollectiveMmaINS1_39MainloopSm90TmaGmmaRmemAWarpSpecializedILi3ENS5_IJNS4_1CILi1EEESB_SB_EEENS1_35KernelTmaWarpSpecializedCooperativeEEENS5_IJNSA_ILi256EEESF_NSA_ILi32EEEEEENS_10tfloat32_tENS5_IJlSB_lEEESI_NS5_IJSB_llEEENS4_8TiledMMAINS4_8MMA_AtomIJNS4_4SM904GMMA30MMA_64x256x8_F32TF32TF32_RS_TNILNSO_7ScaleInE1ELSQ_1EEEEEENS4_6LayoutINS5_IJNSA_ILi2EEESB_SB_EEENS5_IJSB_NSA_ILi0EEESW_EEEEENS5_IJNS4_10UnderscoreESZ_SZ_EEEEENS4_13SM90_TMA_LOADENS4_14ComposedLayoutINS4_7SwizzleILi3ELi4ELi3EEENS4_18smem_ptr_flag_bitsILi32EEENST_INS5_IJNSA_ILi8EEESG_EEENS5_IJSG_SB_EEEEEEEvNS4_8identityES12_NS13_INS14_ILi1ELi4ELi3EEES17_NST_INS5_IJS18_S18_EEENS5_IJSB_S18_EEEEEEENS4_9Copy_AtomIJNS4_39AutoVectorizingCopyWithAssumedAlignmentILi128EEESI_EEES1D_EENS_8epilogue10collective6detail29Sm90TmaWarpSpecializedAdapterINS1P_15DefaultEpilogueISI_SJ_SJ_NS1O_6thread17LinearCombinationISI_Li1EffLNS1T_9ScaleType4KindE0ELNS_15FloatRoundStyleE2ESI_EENS1_15EpilogueDefaultEEEEEvvEEEEvNT_6ParamsE)
        /*0014*/ 	.word	0x00000818


	//----- nvinfo : EIATTR_MIN_STACK_SIZE
	.align		4
.L_18:
        /*0018*/ 	.byte	0x04, 0x12
        /*001a*/ 	.short	(.L_20 - .L_19)
	.align		4
.L_19:
        /*001c*/ 	.word	index@(_ZN7cutlass13device_kernelINS_4gemm6kernel13GemmUniversalIN4cute5tupleIJiiiiEEENS1_10collective13CollectiveMmaINS1_39MainloopSm90TmaGmmaRmemAWarpSpecializedILi3ENS5_IJNS4_1CILi1EEESB_SB_EEENS1_35KernelTmaWarpSpecializedCooperativeEEENS5_IJNSA_ILi256EEESF_NSA_ILi32EEEEEENS_10tfloat32_tENS5_IJlSB_lEEESI_NS5_IJSB_llEEENS4_8TiledMMAINS4_8MMA_AtomIJNS4_4SM904GMMA30MMA_64x256x8_F32TF32TF32_RS_TNILNSO_7ScaleInE1ELSQ_1EEEEEENS4_6LayoutINS5_IJNSA_ILi2EEESB_SB_EEENS5_IJSB_NSA_ILi0EEESW_EEEEENS5_IJNS4_10UnderscoreESZ_SZ_EEEEENS4_13SM90_TMA_LOADENS4_14ComposedLayoutINS4_7SwizzleILi3ELi4ELi3EEENS4_18smem_ptr_flag_bitsILi32EEENST_INS5_IJNSA_ILi8EEESG_EEENS5_IJSG_SB_EEEEEEEvNS4_8identityES12_NS13_INS14_ILi1ELi4ELi3EEES17_NST_INS5_IJS18_S18_EEENS5_IJSB_S18_EEEEEEENS4_9Copy_AtomIJNS4_39AutoVectorizingCopyWithAssumedAlignmentILi128EEESI_EEES1D_EENS_8epilogue10collective6detail29Sm90TmaWarpSpecializedAdapterINS1P_15DefaultEpilogueISI_SJ_SJ_NS1O_6thread17LinearCombinationISI_Li1EffLNS1T_9ScaleType4KindE0ELNS_15FloatRoundStyleE2ESI_EENS1_15EpilogueDefaultEEEEEvvEEEEvNT_6ParamsE)
        /*0020*/ 	.word	0x00000818
.L_20:


//--------------------- .nv.compat                --------------------------
	.section	.nv.compat,"",@"SHT_CUDA_COMPAT_INFO"
	.align	4
        /*0000*/ 	.byte	0x02, 0x09, 0x01, 0x00, 0x02, 0x02, 0x04, 0x00, 0x02, 0x05, 0x05, 0x00, 0x03, 0x07, 0x01, 0x01
        /*0010*/ 	.byte	0x02, 0x03, 0x01, 0x00, 0x02, 0x06, 0x01, 0x00, 0x04, 0x0b, 0x08, 0x00, 0x00, 0x00, 0x00, 0x00
        /*0020*/ 	.byte	0x00, 0x00, 0x00, 0x00


//--------------------- .nv.info._ZN7cutlass13device_kernelINS_4gemm6kernel13GemmUniversalIN4cute5tupleIJiiiiEEENS1_10collective13CollectiveMmaINS1_39MainloopSm90TmaGmmaRmemAWarpSpecializedILi3ENS5_IJNS4_1CILi1EEESB_SB_EEENS1_35KernelTmaWarpSpecializedCooperativeEEENS5_IJNSA_ILi256EEESF_NSA_ILi32EEEEEENS_10tfloat32_tENS5_IJlSB_lEEESI_NS5_IJSB_llEEENS4_8TiledMMAINS4_8MMA_AtomIJNS4_4SM904GMMA30MMA_64x256x8_F32TF32TF32_RS_TNILNSO_7ScaleInE1ELSQ_1EEEEEENS4_6LayoutINS5_IJNSA_ILi2EEESB_SB_EEENS5_IJSB_NSA_ILi0EEESW_EEEEENS5_IJNS4_10UnderscoreESZ_SZ_EEEEENS4_13SM90_TMA_LOADENS4_14ComposedLayoutINS4_7SwizzleILi3ELi4ELi3EEENS4_18smem_ptr_flag_bitsILi32EEENST_INS5_IJNSA_ILi8EEESG_EEENS5_IJSG_SB_EEEEEEEvNS4_8identityES12_NS13_INS14_ILi1ELi4ELi3EEES17_NST_INS5_IJS18_S18_EEENS5_IJSB_S18_EEEEEEENS4_9Copy_AtomIJNS4_39AutoVectorizingCopyWithAssumedAlignmentILi128EEESI_EEES1D_EENS_8epilogue10collective6detail29Sm90TmaWarpSpecializedAdapterINS1P_15DefaultEpilogueISI_SJ_SJ_NS1O_6thread17LinearCombinationISI_Li1EffLNS1T_9ScaleType4KindE0ELNS_15FloatRoundStyleE2ESI_EENS1_15EpilogueDefaultEEEEEvvEEEEvNT_6ParamsE --------------------------
	.section	.nv.info._ZN7cutlass13device_kernelINS_4gemm6kernel13GemmUniversalIN4cute5tupleIJiiiiEEENS1_10collective13CollectiveMmaINS1_39MainloopSm90TmaGmmaRmemAWarpSpecializedILi3ENS5_IJNS4_1CILi1EEESB_SB_EEENS1_35KernelTmaWarpSpecializedCooperativeEEENS5_IJNSA_ILi256EEESF_NSA_ILi32EEEEEENS_10tfloat32_tENS5_IJlSB_lEEESI_NS5_IJSB_llEEENS4_8TiledMMAINS4_8MMA_AtomIJNS4_4SM904GMMA30MMA_64x256x8_F32TF32TF32_RS_TNILNSO_7ScaleInE1ELSQ_1EEEEEENS4_6LayoutINS5_IJNSA_ILi2EEESB_SB_EEENS5_IJSB_NSA_ILi0EEESW_EEEEENS5_IJNS4_10UnderscoreESZ_SZ_EEEEENS4_13SM90_TMA_LOADENS4_14ComposedLayoutINS4_7SwizzleILi3ELi4ELi3EEENS4_18smem_ptr_flag_bitsILi32EEENST_INS5_IJNSA_ILi8EEESG_EEENS5_IJSG_SB_EEEEEEEvNS4_8identityES12_NS13_INS14_ILi1ELi4ELi3EEES17_NST_INS5_IJS18_S18_EEENS5_IJSB_S18_EEEEEEENS4_9Copy_AtomIJNS4_39AutoVectorizingCopyWithAssumedAlignmentILi128EEESI_EEES1D_EENS_8epilogue10collective6detail29Sm90TmaWarpSpecializedAdapterINS1P_15DefaultEpilogueISI_SJ_SJ_NS1O_6thread17LinearCombinationISI_Li1EffLNS1T_9ScaleType4KindE0ELNS_15FloatRoundStyleE2ESI_EENS1_15EpilogueDefaultEEEEEvvEEEEvNT_6ParamsE,"",@"SHT_CUDA_INFO"
	.sectionflags	@""
	.align	4


	//----- nvinfo : EIATTR_CUDA_API_VERSION
	.align		4
        /*0000*/ 	.byte	0x04, 0x37
        /*0002*/ 	.short	(.L_22 - .L_21)
.L_21:
        /*0004*/ 	.word	0x00000082


	//----- nvinfo : EIATTR_KPARAM_INFO
	.align		4
.L_22:
        /*0008*/ 	.byte	0x04, 0x17
        /*000a*/ 	.short	(.L_24 - .L_23)
.L_23:
        /*000c*/ 	.word	0x00000000
        /*0010*/ 	.short	0x0000
        /*0012*/ 	.short	0x0070
        /*0014*/ 	.byte	0x00, 0xf0, 0x01, 0x10


	//----- nvinfo : EIATTR_SPARSE_MMA_MASK
	.align		4
.L_24:
        /*0018*/ 	.byte	0x03, 0x50
        /*001a*/ 	.short	0x0000


	//----- nvinfo : EIATTR_MAXREG_COUNT
	.align		4
        /*001c*/ 	.byte	0x03, 0x1b
        /*001e*/ 	.short	0x00a8


	//----- nvinfo : EIATTR_NUM_BARRIERS
	.align		4
        /*0020*/ 	.byte	0x02, 0x4c
        /*0022*/ 	.byte	0x01
	.zero		1


	//----- nvinfo : EIATTR_EXTERNS
	.align		4
        /*0024*/ 	.byte	0x04, 0x0f
        /*0026*/ 	.short	(.L_26 - .L_25)


	//   ....[0]....
	.align		4
.L_25:
        /*0028*/ 	.word	index@(__assertfail)


	//----- nvinfo : EIATTR_ANNOTATIONS
	.align		4
.L_26:
        /*002c*/ 	.byte	0x04, 0x55
        /*002e*/ 	.short	(.L_28 - .L_27)


	//   ....[0]....
.L_27:
        /*0030*/ 	.word	0x00000001
        /*0034*/ 	.byte	0x80, 0x06, 0x00, 0x00, 0x01, 0x00, 0x00, 0x00, 0xa0, 0x06, 0x00, 0x00, 0x01, 0x00, 0x00, 0x00
        /* <DEDUP_REMOVED lines=1451> */
        /*5af4*/ 	.byte	0x60, 0x3f, 0x02, 0x00, 0x01, 0x00, 0x00, 0x00, 0x70, 0x3f, 0x02, 0x00


	//----- nvinfo : EIATTR_MERCURY_ISA_VERSION
	.align		4
.L_28:
        /*5b00*/ 	.byte	0x03, 0x5f
        /*5b02*/ 	.short	0x0101


	//----- nvinfo : EIATTR_INT_WARP_WIDE_INSTR_OFFSETS
	.align		4
        /*5b04*/ 	.byte	0x04, 0x31
        /*5b06*/ 	.short	(.L_30 - .L_29)


	//   ....[0]....
.L_29:
        /*5b08*/ 	.word	0x000004e0


	//   ....[1]....
        /*5b0c*/ 	.word	0x000004f0


	//   ....[2]....
        /*5b10*/ 	.word	0x00000580


	//----- nvinfo : EIATTR_COOP_GROUP_MASK_REGIDS
	.align		4
.L_30:
        /*5b14*/ 	.byte	0x04, 0x29
        /*5b16*/ 	.short	(.L_32 - .L_31)


	//   ....[0]....
.L_31:
        /*5b18*/ 	.word	0xffffffff


	//   ....[1]....
        /*5b1c*/ 	.word	0xffffffff


	//   ....[2]....
        /*5b20*/ 	.word	0xffffffff


	//   ....[3]....
        /*5b24*/ 	.word	0xffffffff


	//   ....[4]....
        /*5b28*/ 	.word	0x0500000f


	//----- nvinfo : EIATTR_COOP_GROUP_INSTR_OFFSETS
	.align		4
.L_32:
        /*5b2c*/ 	.byte	0x04, 0x28
        /*5b2e*/ 	.short	(.L_34 - .L_33)


	//   ....[0]....
.L_33:
        /*5b30*/ 	.word	0x00000070


	//   ....[1]....
        /*5b34*/ 	.word	0x00000080


	//   ....[2]....
        /*5b38*/ 	.word	0x000001a0


	//   ....[3]....
        /*5b3c*/ 	.word	0x00000390


	//   ....[4]....
        /*5b40*/ 	.word	0x00024120


	//----- nvinfo : EIATTR_REG_RECONFIG
	.align		4
.L_34:
        /*5b44*/ 	.byte	0x01, 0x54
	.zero		2


	//----- nvinfo : EIATTR_SYSCALL_OFFSETS
	.align		4
        /*5b48*/ 	.byte	0x04, 0x46
        /*5b4a*/ 	.short	(.L_36 - .L_35)


	//   ....[0]....
.L_35:
        /*5b4c*/ 	.word	0x00001240


	//   ....[1]....
        /*5b50*/ 	.word	0x00001370


	//   ....[2]....
        /*5b54*/ 	.word	0x00001460


	//   ....[3]....
        /*5b58*/ 	.word	0x00022520


	//   ....[4]....
        /*5b5c*/ 	.word	0x00022650


	//----- nvinfo : EIATTR_MBARRIER_INSTR_OFFSETS
	.align		4
.L_36:
        /*5b60*/ 	.byte	0x04, 0x39
        /*5b62*/ 	.short	(.L_38 - .L_37)


	//   ....[0]....
.L_37:
        /*5b64*/ 	.word	0x00000320
        /*5b68*/ 	.word	0x000000ff
        /*5b6c*/ 	.word	0x00000000
        /*5b70*/ 	.short	0x0100
        /*5b72*/ 	.byte	0x08
	.zero		1


	//   ....[1]....
        /*5b74*/ 	.word	0x00000330
        /*5b78*/ 	.word	0x000000ff
        /*5b7c*/ 	.word	0x00000018
        /*5b80*/ 	.short	0x0100
        /*5b82*/ 	.byte	0x08
	.zero		1


	//   ....[2]....
        /*5b84*/ 	.word	0x00000340
        /*5b88*/ 	.word	0x000000ff
        /*5b8c*/ 	.word	0x00000008
        /*5b90*/ 	.short	0x0100
        /*5b92*/ 	.byte	0x08
	.zero		1


	//   ....[3]....
        /*5b94*/ 	.word	0x00000350
        /*5b98*/ 	.word	0x000000ff
        /*5b9c*/ 	.word	0x00000020
        /*5ba0*/ 	.short	0x0100
        /*5ba2*/ 	.byte	0x08
	.zero		1


	//   ....[4]....
        /*5ba4*/ 	.word	0x00000360
        /*5ba8*/ 	.word	0x000000ff
        /*5bac*/ 	.word	0x00000010
        /*5bb0*/ 	.short	0x0100
        /*5bb2*/ 	.byte	0x08
	.zero		1


	//   ....[5]....
        /*5bb4*/ 	.word	0x00000370
        /*5bb8*/ 	.word	0x000000ff
        /*5bbc*/ 	.word	0x00000028
        /*5bc0*/ 	.short	0x0100
        /*5bc2*/ 	.byte	0x08
	.zero		1


	//   ....[6]....
        /*5bc4*/ 	.word	0x00000600
        /*5bc8*/ 	.word	0x000000ff
        /*5bcc*/ 	.word	0x00000040
        /*5bd0*/ 	.short	0x0100
        /*5bd2*/ 	.byte	0x10
	.zero		1


	//   ....[7]....
        /*5bd4*/ 	.word	0x00000690
        /*5bd8*/ 	.word	0x000000ff
        /*5bdc*/ 	.word	0x00000048
        /*5be0*/ 	.short	0x0100
        /*5be2*/ 	.byte	0x10
	.zero		1


	//   ....[8]....
        /*5be4*/ 	.word	0x00001550
        /*5be8*/ 	.word	0x00000003
        /*5bec*/ 	.word	0x00000000
        /*5bf0*/ 	.short	0x010a
        /*5bf2*/ 	.byte	0x3f
	.zero		1


	//   ....[9]....
        /*5bf4*/ 	.word	0x00001590
        /*5bf8*/ 	.word	0x00000003
        /*5bfc*/ 	.word	0x00000000
        /*5c00*/ 	.short	0x010a
        /*5c02*/ 	.byte	0x3f
	.zero		1


	//   ....[10]....
        /*5c04*/ 	.word	0x00001790
        /*5c08*/ 	.word	0x00000008
        /*5c0c*/ 	.word	0x00000000
        /*5c10*/ 	.short	0x010a
        /*5c12*/ 	.byte	0x3f
	.zero		1


	//   ....[11]....
        /*5c14*/ 	.word	0x00005fc0
        /*5c18*/ 	.word	0x00000000
        /*5c1c*/ 	.word	0x00000000
        /*5c20*/ 	.short	0x010a
        /*5c22*/ 	.byte	0x3f
	.zero		1


	//   ....[12]....
        /*5c24*/ 	.word	0x00006a30
        /*5c28*/ 	.word	0x00000008
        /*5c2c*/ 	.word	0x00000000
        /*5c30*/ 	.short	0x010a
        /*5c32*/ 	.byte	0x3f
	.zero		1


	//   ....[13]....
        /*5c34*/ 	.word	0x00008c60
        /*5c38*/ 	.word	0x000000ff
        /*5c3c*/ 	.word	0x00000000
        /*5c40*/ 	.short	0x0101
        /*5c42*/ 	.byte	0x07
	.zero		1


	//   ....[14]....
        /*5c44*/ 	.word	0x0000a210
        /*5c48*/ 	.word	0x00000008
        /*5c4c*/ 	.word	0x00000000
        /*5c50*/ 	.short	0x010a
        /*5c52*/ 	.byte	0x3f
	.zero		1


	//   ....[15]....
        /*5c54*/ 	.word	0x0000def0
        /*5c58*/ 	.word	0x000000ff
        /*5c5c*/ 	.word	0x00000000
        /*5c60*/ 	.short	0x0101
        /*5c62*/ 	.byte	0x04
	.zero		1


	//   ....[16]....
        /*5c64*/ 	.word	0x00010900
        /*5c68*/ 	.word	0x000000ff
        /*5c6c*/ 	.word	0x00000000
        /*5c70*/ 	.short	0x0101
        /*5c72*/ 	.byte	0x06
	.zero		1


	//   ....[17]....
        /*5c74*/ 	.word	0x00022a50
        /*5c78*/ 	.word	0x00000014
        /*5c7c*/ 	.word	0x00000018
        /*5c80*/ 	.short	0x010a
        /*5c82*/ 	.byte	0x3f
	.zero		1


	//   ....[18]....
        /*5c84*/ 	.word	0x000236c0
        /*5c88*/ 	.word	0x00000000
        /*5c8c*/ 	.word	0x00000048
        /*5c90*/ 	.short	0x0101
        /*5c92*/ 	.byte	0x3f
	.zero		1


	//   ....[19]....
        /*5c94*/ 	.word	0x00023f40
        /*5c98*/ 	.word	0x00000003
        /*5c9c*/ 	.word	0x00000000
        /*5ca0*/ 	.short	0x010a
        /*5ca2*/ 	.byte	0x3f
	.zero		1


	//   ....[20]....
        /*5ca4*/ 	.word	0x00023ff0
        /*5ca8*/ 	.word	0x00000003
        /*5cac*/ 	.word	0x00000000
        /*5cb0*/ 	.short	0x010a
        /*5cb2*/ 	.byte	0x3f
	.zero		1


	//   ....[21]....
        /*5cb4*/ 	.word	0x00024080
        /*5cb8*/ 	.word	0x00000003
        /*5cbc*/ 	.word	0x00000000
        /*5cc0*/ 	.short	0x010a
        /*5cc2*/ 	.byte	0x3f
	.zero		1


	//   ....[22]....
        /*5cc4*/ 	.word	0x00024150
        /*5cc8*/ 	.word	0x00000003
        /*5ccc*/ 	.word	0x00000000
        /*5cd0*/ 	.short	0x010a
        /*5cd2*/ 	.byte	0x3f
	.zero		1


	//   ....[23]....
        /*5cd4*/ 	.word	0x000241a0
        /*5cd8*/ 	.word	0x00000000
        /*5cdc*/ 	.word	0x00000000
        /*5ce0*/ 	.short	0x010a
        /*5ce2*/ 	.byte	0x3f
	.zero		1


	//   ....[24]....
        /*5ce4*/ 	.word	0x000241f0
        /*5ce8*/ 	.word	0x00000008
        /*5cec*/ 	.word	0x00000000
        /*5cf0*/ 	.short	0x010a
        /*5cf2*/ 	.byte	0x3f
	.zero		1


	//   ....[25]....
        /*5cf4*/ 	.word	0x000242c0
        /*5cf8*/ 	.word	0x00000014
        /*5cfc*/ 	.word	0x00000018
        /*5d00*/ 	.short	0x010a
        /*5d02*/ 	.byte	0x3f
	.zero		1


	//   ....[26]....
        /*5d04*/ 	.word	0x00024390
        /*5d08*/ 	.word	0x00000003
        /*5d0c*/ 	.word	0x00000000
        /*5d10*/ 	.short	0x010a
        /*5d12*/ 	.byte	0x3f
	.zero		1


	//   ....[27]....
        /*5d14*/ 	.word	0x000243e0
        /*5d18*/ 	.word	0x00000003
        /*5d1c*/ 	.word	0x00000000
        /*5d20*/ 	.short	0x010a
        /*5d22*/ 	.byte	0x3f
	.zero		1


	//----- nvinfo : EIATTR_NUM_MBARRIERS
	.align		4
.L_38:
        /*5d24*/ 	.byte	0x03, 0x38
        /*5d26*/ 	.short	0x0008


	//----- nvinfo : EIATTR_EXIT_INSTR_OFFSETS
	.align		4
        /*5d28*/ 	.byte	0x04, 0x1c
        /*5d2a*/ 	.short	(.L_40 - .L_39)


	//   ....[0]....
.L_39:
        /*5d2c*/ 	.word	0x00000700


	//   ....[1]....
        /*5d30*/ 	.word	0x00001070


	//   ....[2]....
        /*5d34*/ 	.word	0x000219a0


	//   ....[3]....
        /*5d38*/ 	.word	0x000220d0


	//   ....[4]....
        /*5d3c*/ 	.word	0x000240d0


	//----- nvinfo : EIATTR_MAX_THREADS
	.align		4
.L_40:
        /*5d40*/ 	.byte	0x04, 0x05
        /*5d42*/ 	.short	(.L_42 - .L_41)
.L_41:
        /*5d44*/ 	.word	0x00000180
        /*5d48*/ 	.word	0x00000001
        /*5d4c*/ 	.word	0x00000001


	//----- nvinfo : EIATTR_CRS_STACK_SIZE
	.align		4
.L_42:
        /*5d50*/ 	.byte	0x04, 0x1e
        /*5d52*/ 	.short	(.L_44 - .L_43)
.L_43:
        /*5d54*/ 	.word	0x00000000


	//----- nvinfo : EIATTR_CBANK_PARAM_SIZE
	.align		4
.L_44:
        /*5d58*/ 	.byte	0x03, 0x19
        /*5d5a*/ 	.short	0x0470


	//----- nvinfo : EIATTR_PARAM_CBANK
	.align		4
        /*5d5c*/ 	.byte	0x04, 0x0a
        /*5d5e*/ 	.short	(.L_46 - .L_45)
	.align		4
.L_45:
        /*5d60*/ 	.word	index@(.nv.constant0._ZN7cutlass13device_kernelINS_4gemm6kernel13GemmUniversalIN4cute5tupleIJiiiiEEENS1_10collective13CollectiveMmaINS1_39MainloopSm90TmaGmmaRmemAWarpSpecializedILi3ENS5_IJNS4_1CILi1EEESB_SB_EEENS1_35KernelTmaWarpSpecializedCooperativeEEENS5_IJNSA_ILi256EEESF_NSA_ILi32EEEEEENS_10tfloat32_tENS5_IJlSB_lEEESI_NS5_IJSB_llEEENS4_8TiledMMAINS4_8MMA_AtomIJNS4_4SM904GMMA30MMA_64x256x8_F32TF32TF32_RS_TNILNSO_7ScaleInE1ELSQ_1EEEEEENS4_6LayoutINS5_IJNSA_ILi2EEESB_SB_EEENS5_IJSB_NSA_ILi0EEESW_EEEEENS5_IJNS4_10UnderscoreESZ_SZ_EEEEENS4_13SM90_TMA_LOADENS4_14ComposedLayoutINS4_7SwizzleILi3ELi4ELi3EEENS4_18smem_ptr_flag_bitsILi32EEENST_INS5_IJNSA_ILi8EEESG_EEENS5_IJSG_SB_EEEEEEEvNS4_8identityES12_NS13_INS14_ILi1ELi4ELi3EEES17_NST_INS5_IJS18_S18_EEENS5_IJSB_S18_EEEEEEENS4_9Copy_AtomIJNS4_39AutoVectorizingCopyWithAssumedAlignmentILi128EEESI_EEES1D_EENS_8epilogue10collective6detail29Sm90TmaWarpSpecializedAdapterINS1P_15DefaultEpilogueISI_SJ_SJ_NS1O_6thread17LinearCombinationISI_Li1EffLNS1T_9ScaleType4KindE0ELNS_15FloatRoundStyleE2ESI_EENS1_15EpilogueDefaultEEEEEvvEEEEvNT_6ParamsE)
        /*5d64*/ 	.short	0x0210
        /*5d66*/ 	.short	0x0470


	//----- nvinfo : EIATTR_SW_WAR
	.align		4
.L_46:
        /*5d68*/ 	.byte	0x04, 0x36
        /*5d6a*/ 	.short	(.L_48 - .L_47)
.L_47:
        /*5d6c*/ 	.word	0x00000008
.L_48:


//--------------------- .nv.callgraph             --------------------------
	.section	.nv.callgraph,"",@"SHT_CUDA_CALLGRAPH"
	.align	4
	.sectionentsize	8
	.align		4
        /*0000*/ 	.word	0x00000000
	.align		4
        /*0004*/ 	.word	0xffffffff
	.align		4
        /*0008*/ 	.word	index@(_ZN7cutlass13device_kernelINS_4gemm6kernel13GemmUniversalIN4cute5tupleIJiiiiEEENS1_10collective13CollectiveMmaINS1_39MainloopSm90TmaGmmaRmemAWarpSpecializedILi3ENS5_IJNS4_1CILi1EEESB_SB_EEENS1_35KernelTmaWarpSpecializedCooperativeEEENS5_IJNSA_ILi256EEESF_NSA_ILi32EEEEEENS_10tfloat32_tENS5_IJlSB_lEEESI_NS5_IJSB_llEEENS4_8TiledMMAINS4_8MMA_AtomIJNS4_4SM904GMMA30MMA_64x256x8_F32TF32TF32_RS_TNILNSO_7ScaleInE1ELSQ_1EEEEEENS4_6LayoutINS5_IJNSA_ILi2EEESB_SB_EEENS5_IJSB_NSA_ILi0EEESW_EEEEENS5_IJNS4_10UnderscoreESZ_SZ_EEEEENS4_13SM90_TMA_LOADENS4_14ComposedLayoutINS4_7SwizzleILi3ELi4ELi3EEENS4_18smem_ptr_flag_bitsILi32EEENST_INS5_IJNSA_ILi8EEESG_EEENS5_IJSG_SB_EEEEEEEvNS4_8identityES12_NS13_INS14_ILi1ELi4ELi3EEES17_NST_INS5_IJS18_S18_EEENS5_IJSB_S18_EEEEEEENS4_9Copy_AtomIJNS4_39AutoVectorizingCopyWithAssumedAlignmentILi128EEESI_EEES1D_EENS_8epilogue10collective6detail29Sm90TmaWarpSpecializedAdapterINS1P_15DefaultEpilogueISI_SJ_SJ_NS1O_6thread17LinearCombinationISI_Li1EffLNS1T_9ScaleType4KindE0ELNS_15FloatRoundStyleE2ESI_EENS1_15EpilogueDefaultEEEEEvvEEEEvNT_6ParamsE)
	.align		4
        /*000c*/ 	.word	index@(__assertfail)
	.align		4
        /*0010*/ 	.word	0x00000000
	.align		4
        /*0014*/ 	.word	0xfffffffe
	.align		4
        /*0018*/ 	.word	0x00000000
	.align		4
        /*001c*/ 	.word	0xfffffffd
	.align		4
        /*0020*/ 	.word	0x00000000
	.align		4
        /*0024*/ 	.word	0xfffffffc


//--------------------- .nv.constant4             --------------------------
	.section	.nv.constant4,"a",@progbits
	.align	8
	.align		8
.nv.constant4:
        /*0000*/ 	.dword	__assertfail
	.align		8
        /*0008*/ 	.dword	__unnamed_1
	.align		8
        /*0010*/ 	.dword	__unnamed_2
	.align		8
        /*0018*/ 	.dword	_ZN40_INTERNAL_5be2b7ba_4_k_cu_dec09242_286524cuda3std3__45__cpo5beginE
	.align		8
        /*0020*/ 	.dword	_ZN40_INTERNAL_5be2b7ba_4_k_cu_dec09242_286524cuda3std3__45__cpo3endE
	.align		8
        /*0028*/ 	.dword	_ZN40_INTERNAL_5be2b7ba_4_k_cu_dec09242_286524cuda3std3__45__cpo6cbeginE
	.align		8
        /*0030*/ 	.dword	_ZN40_INTERNAL_5be2b7ba_4_k_cu_dec09242_286524cuda3std3__45__cpo4cendE
	.align		8
        /*0038*/ 	.dword	_ZN40_INTERNAL_5be2b7ba_4_k_cu_dec09242_286524cuda3std3__442_GLOBAL__N__5be2b7ba_4_k_cu_dec09242_286526ignoreE
	.align		8
        /*0040*/ 	.dword	_ZN40_INTERNAL_5be2b7ba_4_k_cu_dec09242_286524cuda3std3__419piecewise_constructE
	.align		8
        /*0048*/ 	.dword	_ZN40_INTERNAL_5be2b7ba_4_k_cu_dec09242_286524cuda3std3__48in_placeE
	.align		8
        /*0050*/ 	.dword	_ZN40_INTERNAL_5be2b7ba_4_k_cu_dec09242_286524cuda3std6ranges3__45__cpo4swapE
	.align		8
        /*0058*/ 	.dword	_ZN40_INTERNAL_5be2b7ba_4_k_cu_dec09242_286524cuda3std6ranges3__45__cpo9iter_moveE
	.align		8
        /*0060*/ 	.dword	_ZN40_INTERNAL_5be2b7ba_4_k_cu_dec09242_286524cute7productE
	.align		8
        /*0068*/ 	.dword	_ZN40_INTERNAL_5be2b7ba_4_k_cu_dec09242_286524cute1_E
	.align		8
        /*0070*/ 	.dword	$str$24
	.align		8
        /*0078*/ 	.dword	$str$25


//--------------------- .text._ZN7cutlass13device_kernelINS_4gemm6kernel13GemmUniversalIN4cute5tupleIJiiiiEEENS1_10collective13CollectiveMmaINS1_39MainloopSm90TmaGmmaRmemAWarpSpecializedILi3ENS5_IJNS4_1CILi1EEESB_SB_EEENS1_35KernelTmaWarpSpecializedCooperativeEEENS5_IJNSA_ILi256EEESF_NSA_ILi32EEEEEENS_10tfloat32_tENS5_IJlSB_lEEESI_NS5_IJSB_llEEENS4_8TiledMMAINS4_8MMA_AtomIJNS4_4SM904GMMA30MMA_64x256x8_F32TF32TF32_RS_TNILNSO_7ScaleInE1ELSQ_1EEEEEENS4_6LayoutINS5_IJNSA_ILi2EEESB_SB_EEENS5_IJSB_NSA_ILi0EEESW_EEEEENS5_IJNS4_10UnderscoreESZ_SZ_EEEEENS4_13SM90_TMA_LOADENS4_14ComposedLayoutINS4_7SwizzleILi3ELi4ELi3EEENS4_18smem_ptr_flag_bitsILi32EEENST_INS5_IJNSA_ILi8EEESG_EEENS5_IJSG_SB_EEEEEEEvNS4_8identityES12_NS13_INS14_ILi1ELi4ELi3EEES17_NST_INS5_IJS18_S18_EEENS5_IJSB_S18_EEEEEEENS4_9Copy_AtomIJNS4_39AutoVectorizingCopyWithAssumedAlignmentILi128EEESI_EEES1D_EENS_8epilogue10collective6detail29Sm90TmaWarpSpecializedAdapterINS1P_15DefaultEpilogueISI_SJ_SJ_NS1O_6thread17LinearCombinationISI_Li1EffLNS1T_9ScaleType4KindE0ELNS_15FloatRoundStyleE2ESI_EENS1_15EpilogueDefaultEEEEEvvEEEEvNT_6ParamsE --------------------------
	.section	.text._ZN7cutlass13device_kernelINS_4gemm6kernel13GemmUniversalIN4cute5tupleIJiiiiEEENS1_10collective13CollectiveMmaINS1_39MainloopSm90TmaGmmaRmemAWarpSpecializedILi3ENS5_IJNS4_1CILi1EEESB_SB_EEENS1_35KernelTmaWarpSpecializedCooperativeEEENS5_IJNSA_ILi256EEESF_NSA_ILi32EEEEEENS_10tfloat32_tENS5_IJlSB_lEEESI_NS5_IJSB_llEEENS4_8TiledMMAINS4_8MMA_AtomIJNS4_4SM904GMMA30MMA_64x256x8_F32TF32TF32_RS_TNILNSO_7ScaleInE1ELSQ_1EEEEEENS4_6LayoutINS5_IJNSA_ILi2EEESB_SB_EEENS5_IJSB_NSA_ILi0EEESW_EEEEENS5_IJNS4_10UnderscoreESZ_SZ_EEEEENS4_13SM90_TMA_LOADENS4_14ComposedLayoutINS4_7SwizzleILi3ELi4ELi3EEENS4_18smem_ptr_flag_bitsILi32EEENST_INS5_IJNSA_ILi8EEESG_EEENS5_IJSG_SB_EEEEEEEvNS4_8identityES12_NS13_INS14_ILi1ELi4ELi3EEES17_NST_INS5_IJS18_S18_EEENS5_IJSB_S18_EEEEEEENS4_9Copy_AtomIJNS4_39AutoVectorizingCopyWithAssumedAlignmentILi128EEESI_EEES1D_EENS_8epilogue10collective6detail29Sm90TmaWarpSpecializedAdapterINS1P_15DefaultEpilogueISI_SJ_SJ_NS1O_6thread17LinearCombinationISI_Li1EffLNS1T_9ScaleType4KindE0ELNS_15FloatRoundStyleE2ESI_EENS1_15EpilogueDefaultEEEEEvvEEEEvNT_6ParamsE,"ax",@progbits
	.align	128
.text._ZN7cutlass13device_kernelINS_4gemm6kernel13GemmUniversalIN4cute5tupleIJiiiiEEENS1_10collective13CollectiveMmaINS1_39MainloopSm90TmaGmmaRmemAWarpSpecializedILi3ENS5_IJNS4_1CILi1EEESB_SB_EEENS1_35KernelTmaWarpSpecializedCooperativeEEENS5_IJNSA_ILi256EEESF_NSA_ILi32EEEEEENS_10tfloat32_tENS5_IJlSB_lEEESI_NS5_IJSB_llEEENS4_8TiledMMAINS4_8MMA_AtomIJNS4_4SM904GMMA30MMA_64x256x8_F32TF32TF32_RS_TNILNSO_7ScaleInE1ELSQ_1EEEEEENS4_6LayoutINS5_IJNSA_ILi2EEESB_SB_EEENS5_IJSB_NSA_ILi0EEESW_EEEEENS5_IJNS4_10UnderscoreESZ_SZ_EEEEENS4_13SM90_TMA_LOADENS4_14ComposedLayoutINS4_7SwizzleILi3ELi4ELi3EEENS4_18smem_ptr_flag_bitsILi32EEENST_INS5_IJNSA_ILi8EEESG_EEENS5_IJSG_SB_EEEEEEEvNS4_8identityES12_NS13_INS14_ILi1ELi4ELi3EEES17_NST_INS5_IJS18_S18_EEENS5_IJSB_S18_EEEEEEENS4_9Copy_AtomIJNS4_39AutoVectorizingCopyWithAssumedAlignmentILi128EEESI_EEES1D_EENS_8epilogue10collective6detail29Sm90TmaWarpSpecializedAdapterINS1P_15DefaultEpilogueISI_SJ_SJ_NS1O_6thread17LinearCombinationISI_Li1EffLNS1T_9ScaleType4KindE0ELNS_15FloatRoundStyleE2ESI_EENS1_15EpilogueDefaultEEEEEvvEEEEvNT_6ParamsE:
        .type           _ZN7cutlass13device_kernelINS_4gemm6kernel13GemmUniversalIN4cute5tupleIJiiiiEEENS1_10collective13CollectiveMmaINS1_39MainloopSm90TmaGmmaRmemAWarpSpecializedILi3ENS5_IJNS4_1CILi1EEESB_SB_EEENS1_35KernelTmaWarpSpecializedCooperativeEEENS5_IJNSA_ILi256EEESF_NSA_ILi32EEEEEENS_10tfloat32_tENS5_IJlSB_lEEESI_NS5_IJSB_llEEENS4_8TiledMMAINS4_8MMA_AtomIJNS4_4SM904GMMA30MMA_64x256x8_F32TF32TF32_RS_TNILNSO_7ScaleInE1ELSQ_1EEEEEENS4_6LayoutINS5_IJNSA_ILi2EEESB_SB_EEENS5_IJSB_NSA_ILi0EEESW_EEEEENS5_IJNS4_10UnderscoreESZ_SZ_EEEEENS4_13SM90_TMA_LOADENS4_14ComposedLayoutINS4_7SwizzleILi3ELi4ELi3EEENS4_18smem_ptr_flag_bitsILi32EEENST_INS5_IJNSA_ILi8EEESG_EEENS5_IJSG_SB_EEEEEEEvNS4_8identityES12_NS13_INS14_ILi1ELi4ELi3EEES17_NST_INS5_IJS18_S18_EEENS5_IJSB_S18_EEEEEEENS4_9Copy_AtomIJNS4_39AutoVectorizingCopyWithAssumedAlignmentILi128EEESI_EEES1D_EENS_8epilogue10collective6detail29Sm90TmaWarpSpecializedAdapterINS1P_15DefaultEpilogueISI_SJ_SJ_NS1O_6thread17LinearCombinationISI_Li1EffLNS1T_9ScaleType4KindE0ELNS_15FloatRoundStyleE2ESI_EENS1_15EpilogueDefaultEEEEEvvEEEEvNT_6ParamsE,@function
        .size           _ZN7cutlass13device_kernelINS_4gemm6kernel13GemmUniversalIN4cute5tupleIJiiiiEEENS1_10collective13CollectiveMmaINS1_39MainloopSm90TmaGmmaRmemAWarpSpecializedILi3ENS5_IJNS4_1CILi1EEESB_SB_EEENS1_35KernelTmaWarpSpecializedCooperativeEEENS5_IJNSA_ILi256EEESF_NSA_ILi32EEEEEENS_10tfloat32_tENS5_IJlSB_lEEESI_NS5_IJSB_llEEENS4_8TiledMMAINS4_8MMA_AtomIJNS4_4SM904GMMA30MMA_64x256x8_F32TF32TF32_RS_TNILNSO_7ScaleInE1ELSQ_1EEEEEENS4_6LayoutINS5_IJNSA_ILi2EEESB_SB_EEENS5_IJSB_NSA_ILi0EEESW_EEEEENS5_IJNS4_10UnderscoreESZ_SZ_EEEEENS4_13SM90_TMA_LOADENS4_14ComposedLayoutINS4_7SwizzleILi3ELi4ELi3EEENS4_18smem_ptr_flag_bitsILi32EEENST_INS5_IJNSA_ILi8EEESG_EEENS5_IJSG_SB_EEEEEEEvNS4_8identityES12_NS13_INS14_ILi1ELi4ELi3EEES17_NST_INS5_IJS18_S18_EEENS5_IJSB_S18_EEEEEEENS4_9Copy_AtomIJNS4_39AutoVectorizingCopyWithAssumedAlignmentILi128EEESI_EEES1D_EENS_8epilogue10collective6detail29Sm90TmaWarpSpecializedAdapterINS1P_15DefaultEpilogueISI_SJ_SJ_NS1O_6thread17LinearCombinationISI_Li1EffLNS1T_9ScaleType4KindE0ELNS_15FloatRoundStyleE2ESI_EENS1_15EpilogueDefaultEEEEEvvEEEEvNT_6ParamsE,(.L_x_589 - _ZN7cutlass13device_kernelINS_4gemm6kernel13GemmUniversalIN4cute5tupleIJiiiiEEENS1_10collective13CollectiveMmaINS1_39MainloopSm90TmaGmmaRmemAWarpSpecializedILi3ENS5_IJNS4_1CILi1EEESB_SB_EEENS1_35KernelTmaWarpSpecializedCooperativeEEENS5_IJNSA_ILi256EEESF_NSA_ILi32EEEEEENS_10tfloat32_tENS5_IJlSB_lEEESI_NS5_IJSB_llEEENS4_8TiledMMAINS4_8MMA_AtomIJNS4_4SM904GMMA30MMA_64x256x8_F32TF32TF32_RS_TNILNSO_7ScaleInE1ELSQ_1EEEEEENS4_6LayoutINS5_IJNSA_ILi2EEESB_SB_EEENS5_IJSB_NSA_ILi0EEESW_EEEEENS5_IJNS4_10UnderscoreESZ_SZ_EEEEENS4_13SM90_TMA_LOADENS4_14ComposedLayoutINS4_7SwizzleILi3ELi4ELi3EEENS4_18smem_ptr_flag_bitsILi32EEENST_INS5_IJNSA_ILi8EEESG_EEENS5_IJSG_SB_EEEEEEEvNS4_8identityES12_NS13_INS14_ILi1ELi4ELi3EEES17_NST_INS5_IJS18_S18_EEENS5_IJSB_S18_EEEEEEENS4_9Copy_AtomIJNS4_39AutoVectorizingCopyWithAssumedAlignmentILi128EEESI_EEES1D_EENS_8epilogue10collective6detail29Sm90TmaWarpSpecializedAdapterINS1P_15DefaultEpilogueISI_SJ_SJ_NS1O_6thread17LinearCombinationISI_Li1EffLNS1T_9ScaleType4KindE0ELNS_15FloatRoundStyleE2ESI_EENS1_15EpilogueDefaultEEEEEvvEEEEvNT_6ParamsE)
        .other          _ZN7cutlass13device_kernelINS_4gemm6kernel13GemmUniversalIN4cute5tupleIJiiiiEEENS1_10collective13CollectiveMmaINS1_39MainloopSm90TmaGmmaRmemAWarpSpecializedILi3ENS5_IJNS4_1CILi1EEESB_SB_EEENS1_35KernelTmaWarpSpecializedCooperativeEEENS5_IJNSA_ILi256EEESF_NSA_ILi32EEEEEENS_10tfloat32_tENS5_IJlSB_lEEESI_NS5_IJSB_llEEENS4_8TiledMMAINS4_8MMA_AtomIJNS4_4SM904GMMA30MMA_64x256x8_F32TF32TF32_RS_TNILNSO_7ScaleInE1ELSQ_1EEEEEENS4_6LayoutINS5_IJNSA_ILi2EEESB_SB_EEENS5_IJSB_NSA_ILi0EEESW_EEEEENS5_IJNS4_10UnderscoreESZ_SZ_EEEEENS4_13SM90_TMA_LOADENS4_14ComposedLayoutINS4_7SwizzleILi3ELi4ELi3EEENS4_18smem_ptr_flag_bitsILi32EEENST_INS5_IJNSA_ILi8EEESG_EEENS5_IJSG_SB_EEEEEEEvNS4_8identityES12_NS13_INS14_ILi1ELi4ELi3EEES17_NST_INS5_IJS18_S18_EEENS5_IJSB_S18_EEEEEEENS4_9Copy_AtomIJNS4_39AutoVectorizingCopyWithAssumedAlignmentILi128EEESI_EEES1D_EENS_8epilogue10collective6detail29Sm90TmaWarpSpecializedAdapterINS1P_15DefaultEpilogueISI_SJ_SJ_NS1O_6thread17LinearCombinationISI_Li1EffLNS1T_9ScaleType4KindE0ELNS_15FloatRoundStyleE2ESI_EENS1_15EpilogueDefaultEEEEEvvEEEEvNT_6ParamsE,@"STO_CUDA_ENTRY STV_DEFAULT"
_ZN7cutlass13device_kernelINS_4gemm6kernel13GemmUniversalIN4cute5tupleIJiiiiEEENS1_10collective13CollectiveMmaINS1_39MainloopSm90TmaGmmaRmemAWarpSpecializedILi3ENS5_IJNS4_1CILi1EEESB_SB_EEENS1_35KernelTmaWarpSpecializedCooperativeEEENS5_IJNSA_ILi256EEESF_NSA_ILi32EEEEEENS_10tfloat32_tENS5_IJlSB_lEEESI_NS5_IJSB_llEEENS4_8TiledMMAINS4_8MMA_AtomIJNS4_4SM904GMMA30MMA_64x256x8_F32TF32TF32_RS_TNILNSO_7ScaleInE1ELSQ_1EEEEEENS4_6LayoutINS5_IJNSA_ILi2EEESB_SB_EEENS5_IJSB_NSA_ILi0EEESW_EEEEENS5_IJNS4_10UnderscoreESZ_SZ_EEEEENS4_13SM90_TMA_LOADENS4_14ComposedLayoutINS4_7SwizzleILi3ELi4ELi3EEENS4_18smem_ptr_flag_bitsILi32EEENST_INS5_IJNSA_ILi8EEESG_EEENS5_IJSG_SB_EEEEEEEvNS4_8identityES12_NS13_INS14_ILi1ELi4ELi3EEES17_NST_INS5_IJS18_S18_EEENS5_IJSB_S18_EEEEEEENS4_9Copy_AtomIJNS4_39AutoVectorizingCopyWithAssumedAlignmentILi128EEESI_EEES1D_EENS_8epilogue10collective6detail29Sm90TmaWarpSpecializedAdapterINS1P_15DefaultEpilogueISI_SJ_SJ_NS1O_6thread17LinearCombinationISI_Li1EffLNS1T_9ScaleType4KindE0ELNS_15FloatRoundStyleE2ESI_EENS1_15EpilogueDefaultEEEEEvvEEEEvNT_6ParamsE:
[----:B------:R-:W0:Y:S02]  /*0000*/  LDC R1, c[0x0][0x28] ;  /* 0x00000a00ff017b82 */ /* 0x000e240000000800 */
[----:B0-----:R-:W-:Y:S01]  /*0010*/  VIADD R1, R1, 0xfffff7e8 ;  /* 0xfffff7e801017836 */ /* 0x001fe20000000000 */
[----:B------:R-:W0:Y:S01]  /*0020*/  S2R R2, SR_TID.X ;  /* 0x0000000000027919 */ /* 0x000e220000002100 */
[----:B------:R-:W-:Y:S01]  /*0030*/  ELECT P0, URZ, PT ;  /* 0x00000000003f782f */ /* 0x000fe20003800000 */
[----:B------:R-:W-:Y:S01]  /*0040*/  BSSY B0, `(.L_x_0) ;  /* 0x0000015000007945 */ /* 0x000fe20003800000 */
[--C-:B0-----:R-:W-:Y:S02]  /*0050*/  SHF.R.U32.HI R0, RZ, 0x5, R2.reuse ;  /* 0x00000005ff007819 */ /* 0x101fe40000011602 */
[----:B------:R-:W-:-:S03]  /*0060*/  SHF.R.U32.HI R2, RZ, 0x7, R2 ;  /* 0x00000007ff027819 */ /* 0x000fc60000011602 */
[----:B------:R-:W0:Y:S04]  /*0070*/  SHFL.IDX PT, R3, R0, RZ, 0x1f ;  /* 0x00001fff00037589 */ /* 0x000e2800000e0000 */
[----:B------:R-:W1:Y:S01]  /*0080*/  SHFL.IDX PT, R2, R2, RZ, 0x1f ;  /* 0x00001fff02027589 */ /* 0x000e6200000e0000 */
[----:B0-----:R-:W-:Y:S02]  /*0090*/  R2UR UR10, R3 ;  /* 0x00000000030a72ca */ /* 0x001fe400000e0000 */
[----:B-1----:R-:W-:-:S11]  /*00a0*/  R2UR UR5, R2 ;  /* 0x00000000020572ca */ /* 0x002fd600000e0000 */
[----:B------:R-:W-:Y:S02]  /*00b0*/  USHF.R.S32.HI UR4, URZ, 0x1f, UR10 ;  /* 0x0000001f3f047899 */ /* 0x000fe4000801140a */
[----:B------:R-:W-:Y:S02]  /*00c0*/  ISETP.NE.OR P0, PT, RZ, UR10, !P0 ;  /* 0x0000000aff007c0c */ /* 0x000fe4000c705670 */
[----:B------:R-:W-:-:S04]  /*00d0*/  ULEA.HI UR4, UR4, UR10, URZ, 0x2 ;  /* 0x0000000a04047291 */ /* 0x000fc8000f8f103f */
[----:B------:R-:W-:-:S04]  /*00e0*/  ULOP3.LUT UR4, UR4, 0xfffffffc, URZ, 0xc0, !UPT ;  /* 0xfffffffc04047892 */ /* 0x000fc8000f8ec03f */
[----:B------:R-:W-:-:S03]  /*00f0*/  UIADD3 UR10, UR10, -UR4, URZ ;  /* 0x800000040a0a7290 */ /* 0x000fc6000fffe03f */
[----:B------:R-:W-:Y:S09]  /*0100*/  @P0 BRA `(.L_x_1) ;  /* 0x0000000000200947 */ /* 0x000ff20003800000 */
[----:B------:R-:W-:Y:S02]  /*0110*/  ULDC.64 UR6, c[0x0][0x198] ;  /* 0x0000660000067ab9 */ /* 0x000fe40000000a00 */
[----:B------:R-:W-:Y:S02]  /*0120*/  UIADD3 UR8, UP0, UR6, 0xf0, URZ ;  /* 0x000000f006087890 */ /* 0x000fe4000ff1e03f */
[----:B------:R-:W-:Y:S02]  /*0130*/  UIADD3 UR6, UP1, UR6, 0x1f0, URZ ;  /* 0x000001f006067890 */ /* 0x000fe4000ff3e03f */
[----:B------:R-:W-:Y:S02]  /*0140*/  UIADD3.X UR9, URZ, UR7, URZ, UP0, !UPT ;  /* 0x000000073f097290 */ /* 0x000fe400087fe43f */
[----:B------:R-:W-:-:S07]  /*0150*/  UIADD3.X UR7, URZ, UR7, URZ, UP1, !UPT ;  /* 0x000000073f077290 */ /* 0x000fce0008ffe43f */
[----:B------:R0:W-:Y:S02]  /*0160*/  UTMACCTL.PF [UR8] ;  /* 0x00000000080079b9 */ /* 0x0001e40008040000 */
[----:B------:R0:W-:Y:S02]  /*0170*/  UTMACCTL.PF [UR6] ;  /* 0x00000000060079b9 */ /* 0x0001e40008040000 */
[----:B0-----:R-:W-:Y:S01]  /*0180*/  NOP ;  /* 0x0000000000007918 */ /* 0x001fe20000000000 */
.L_x_1:
[----:B------:R-:W-:Y:S05]  /*0190*/  BSYNC B0 ;  /* 0x0000000000007941 */ /* 0x000fea0003800000 */
.L_x_0:
[----:B------:R-:W0:Y:S01]  /*01a0*/  SHFL.IDX PT, R2, R0, RZ, 0x1f ;  /* 0x00001fff00027589 */ /* 0x000e2200000e0000 */
[----:B------:R-:W-:Y:S01]  /*01b0*/  UISETP.NE.AND UP0, UPT, UR10, 0x3, UPT ;  /* 0x000000030a00788c */ /* 0x000fe2000bf05270 */
[----:B------:R-:W-:Y:S01]  /*01c0*/  ISETP.NE.AND P1, PT, RZ, UR5, PT ;  /* 0x00000005ff007c0c */ /* 0x000fe2000bf25270 */
[----:B------:R-:W-:Y:S02]  /*01d0*/  UIADD3 UR18, UR5, -0x1, URZ ;  /* 0xffffffff05127890 */ /* 0x000fe4000fffe03f */
[----:B------:R-:W-:Y:S02]  /*01e0*/  UISETP.EQ.OR UP0, UPT, UR10, URZ, !UP0 ;  /* 0x0000003f0a00728c */ /* 0x000fe4000c702670 */
[----:B------:R-:W-:Y:S02]  /*01f0*/  UISETP.GE.U32.AND UP1, UPT, UR18, 0x2, UPT ;  /* 0x000000021200788c */ /* 0x000fe4000bf26070 */
[----:B------:R-:W-:-:S04]  /*0200*/  UISETP.EQ.AND UP0, UPT, UR5, URZ, UP0 ;  /* 0x0000003f0500728c */ /* 0x000fc80008702270 */
[----:B------:R-:W-:-:S04]  /*0210*/  USEL UR54, URZ, 0x1, !UP0 ;  /* 0x000000013f367887 */ /* 0x000fc8000c000000 */
[----:B------:R-:W-:Y:S01]  /*0220*/  USEL UR54, UR54, 0x2, UP1 ;  /* 0x0000000236367887 */ /* 0x000fe20008800000 */
[----:B0-----:R-:W-:-:S13]  /*0230*/  ISETP.NE.AND P0, PT, R2, RZ, PT ;  /* 0x000000ff0200720c */ /* 0x001fda0003f05270 */
[----:B------:R-:W-:Y:S05]  /*0240*/  @P0 BRA `(.L_x_2) ;  /* 0x0000000000500947 */ /* 0x000fea0003800000 */
[----:B------:R-:W0:Y:S01]  /*0250*/  S2UR UR8, SR_CgaCtaId ;  /* 0x00000000000879c3 */ /* 0x000e220000008800 */
[----:B------:R-:W-:Y:S01]  /*0260*/  UMOV UR4, 0x400 ;  /* 0x0000040000047882 */ /* 0x000fe20000000000 */
[----:B------:R-:W-:Y:S01]  /*0270*/  UMOV UR5, 0x1 ;  /* 0x0000000100057882 */ /* 0x000fe20000000000 */
[----:B------:R-:W-:Y:S01]  /*0280*/  UMOV UR6, 0x100 ;  /* 0x0000010000067882 */ /* 0x000fe20000000000 */
[----:B------:R-:W-:Y:S01]  /*0290*/  ELECT P0, URZ, PT ;  /* 0x00000000003f782f */ /* 0x000fe20003800000 */
[----:B------:R-:W-:-:S04]  /*02a0*/  UIADD3 UR6, -UR6, 0x100000, URZ ;  /* 0x0010000006067890 */ /* 0x000fc8000fffe13f */
[----:B------:R-:W-:Y:S02]  /*02b0*/  USHF.L.U32 UR7, UR6, 0xb, URZ ;  /* 0x0000000b06077899 */ /* 0x000fe4000800063f */
[----:B------:R-:W-:Y:S02]  /*02c0*/  USHF.L.U32 UR6, UR6, 0x1, URZ ;  /* 0x0000000106067899 */ /* 0x000fe4000800063f */
[----:B0-----:R-:W-:Y:S02]  /*02d0*/  ULEA UR8, UR8, UR4, 0x18 ;  /* 0x0000000408087291 */ /* 0x001fe4000f8ec03f */
[----:B------:R-:W-:-:S04]  /*02e0*/  UIADD3 UR4, -UR5, 0x100000, URZ ;  /* 0x0010000005047890 */ /* 0x000fc8000fffe13f */
[----:B------:R-:W-:Y:S02]  /*02f0*/  USHF.L.U32 UR5, UR4, 0xb, URZ ;  /* 0x0000000b04057899 */ /* 0x000fe4000800063f */
[----:B------:R-:W-:Y:S01]  /*0300*/  USHF.L.U32 UR4, UR4, 0x1, URZ ;  /* 0x0000000104047899 */ /* 0x000fe2000800063f */
[----:B------:R-:W0:Y:S11]  /*0310*/  FENCE.VIEW.ASYNC.S ;  /* 0x00000000000073c6 */ /* 0x000e360000000000 */
[----:B0-----:R0:W1:Y:S01]  /*0320*/  SYNCS.EXCH.64 URZ, [UR8], UR4 ;  /* 0x00000004083f75b2 */ /* 0x0010620008000100 */
[----:B------:R0:W2:Y:S01]  /*0330*/  SYNCS.EXCH.64 URZ, [UR8+0x18], UR6 ;  /* 0x00001806083f75b2 */ /* 0x0000a20008000100 */
[----:B------:R0:W3:Y:S01]  /*0340*/  SYNCS.EXCH.64 URZ, [UR8+0x8], UR4 ;  /* 0x00000804083f75b2 */ /* 0x0000e20008000100 */
[----:B------:R0:W4:Y:S01]  /*0350*/  SYNCS.EXCH.64 URZ, [UR8+0x20], UR6 ;  /* 0x00002006083f75b2 */ /* 0x0001220008000100 */
[----:B------:R0:W0:Y:S01]  /*0360*/  SYNCS.EXCH.64 URZ, [UR8+0x10], UR4 ;  /* 0x00001004083f75b2 */ /* 0x0000220008000100 */
[----:B------:R0:W0:Y:S01]  /*0370*/  SYNCS.EXCH.64 URZ, [UR8+0x28], UR6 ;  /* 0x00002806083f75b2 */ /* 0x0000220008000100 */
[----:B------:R-:W-:Y:S01]  /*0380*/  NOP ;  /* 0x0000000000007918 */ /* 0x000fe20000000000 */
.L_x_2:
[----:B------:R-:W5:Y:S01]  /*0390*/  SHFL.IDX PT, R0, R0, RZ, 0x1f ;  /* 0x00001fff00007589 */ /* 0x000f6200000e0000 */
[----:B------:R-:W-:Y:S01]  /*03a0*/  ELECT P0, URZ, PT ;  /* 0x00000000003f782f */ /* 0x000fe20003800000 */
[----:B------:R-:W1:Y:S01]  /*03b0*/  S2UR UR17, SR_CTAID.Y ;  /* 0x00000000001179c3 */ /* 0x000e620000002600 */
[----:B0-----:R-:W-:Y:S01]  /*03c0*/  ULDC UR5, c[0x0][0x65c] ;  /* 0x0001970000057ab9 */ /* 0x001fe20000000800 */
[----:B------:R-:W-:Y:S01]  /*03d0*/  UMOV UR12, 0x20 ;  /* 0x00000020000c7882 */ /* 0x000fe20000000000 */
[----:B------:R-:W-:Y:S01]  /*03e0*/  UISETP.NE.AND UP2, UPT, UR5, 0x1, UPT ;  /* 0x000000010500788c */ /* 0x000fe2000bf45270 */
[----:B------:R-:W-:Y:S01]  /*03f0*/  NOP ;  /* 0x0000000000007918 */ /* 0x000fe20000000000 */
[----:B------:R-:W-:Y:S02]  /*0400*/  NOP ;  /* 0x0000000000007918 */ /* 0x000fe40000000000 */
[----:B------:R-:W-:Y:S01]  /*0410*/  UP2UR UR55, UPR, URZ, 0x4 ;  /* 0x000000043f377883 */ /* 0x000fe20008000000 */
[----:B------:R-:W0:Y:S01]  /*0420*/  S2UR UR4, SR_CTAID.X ;  /* 0x00000000000479c3 */ /* 0x000e220000002500 */
[----:B------:R-:W-:-:S02]  /*0430*/  PLOP3.LUT P2, PT, PT, PT, UP2, 0x80, 0x0 ;  /* 0x000000000000781c */ /* 0x000fc40003f4f028 */
[----:B------:R-:W-:Y:S02]  /*0440*/  PLOP3.LUT P4, PT, PT, PT, UP2, 0x80, 0x0 ;  /* 0x000000000000781c */ /* 0x000fe40003f8f028 */
[----:B------:R-:W-:Y:S01]  /*0450*/  PLOP3.LUT P3, PT, PT, PT, UP2, 0x80, 0x0 ;  /* 0x000000000000781c */ /* 0x000fe20003f6f028 */
[----:B------:R-:W-:Y:S01]  /*0460*/  @UP2 ULDC UR14, c[0x0][0x10] ;  /* 0x00000400000e2ab9 */ /* 0x000fe20000000800 */
[----:B------:R-:W-:Y:S01]  /*0470*/  @UP2 UMOV UR9, URZ ;  /* 0x0000003f00092c82 */ /* 0x000fe20008000000 */
[----:B------:R-:W-:Y:S01]  /*0480*/  @!UP2 ULDC UR11, c[0x0][0xc] ;  /* 0x00000300000baab9 */ /* 0x000fe20000000800 */
[----:B-----5:R-:W-:Y:S01]  /*0490*/  ISETP.NE.OR P0, PT, R0, RZ, !P0 ;  /* 0x000000ff0000720c */ /* 0x020fe20004705670 */
[----:B-1----:R-:W-:Y:S02]  /*04a0*/  @UP2 UMOV UR7, UR17 ;  /* 0x0000001100072c82 */ /* 0x002fe40008000000 */
[----:B------:R-:W-:Y:S01]  /*04b0*/  @UP2 UMOV UR8, UR7 ;  /* 0x0000000700082c82 */ /* 0x000fe20008000000 */
[----:B------:R-:W-:Y:S01]  /*04c0*/  @!UP2 UMOV UR7, UR17 ;  /* 0x000000110007ac82 */ /* 0x000fe20008000000 */
[----:B0-----:R-:W-:-:S08]  /*04d0*/  @UP2 UIMAD.WIDE.U32 UR14, UR4, UR14, UR8 ;  /* 0x0000000e040e22a5 */ /* 0x001fd0000f8e0008 */
[----:B------:R-:W-:Y:S01]  /*04e0*/  VOTEU.ALL UP0, P0 ;  /* 0x00000000003f7886 */ /* 0x000fe20000000000 */
[----:B------:R-:W-:Y:S01]  /*04f0*/  VOTEU.ALL UP1, P0 ;  /* 0x00000000003f7886 */ /* 0x000fe20000020000 */
[----:B------:R-:W-:-:S03]  /*0500*/  IMAD.U32 R2, RZ, RZ, UR14 ;  /* 0x0000000eff027e24 */ /* 0x000fc6000f8e00ff */
[----:B------:R-:W0:Y:S01]  /*0510*/  @!UP0 S2UR UR6, SR_CgaCtaId ;  /* 0x00000000000689c3 */ /* 0x000e220000008800 */
[----:B------:R-:W-:Y:S01]  /*0520*/  @!UP0 UMOV UR5, 0x400 ;  /* 0x0000040000058882 */ /* 0x000fe20000000000 */
[----:B------:R-:W-:-:S04]  /*0530*/  @!UP0 UIADD3 UR12, -UR12, 0x100000, URZ ;  /* 0x001000000c0c8890 */ /* 0x000fc8000fffe13f */
[----:B------:R-:W-:Y:S02]  /*0540*/  @!UP0 USHF.L.U32 UR13, UR12, 0xb, URZ ;  /* 0x0000000b0c0d8899 */ /* 0x000fe4000800063f */
[----:B------:R-:W-:Y:S01]  /*0550*/  @!UP0 USHF.L.U32 UR12, UR12, 0x1, URZ ;  /* 0x000000010c0c8899 */ /* 0x000fe2000800063f */
[----:B------:R-:W-:Y:S01]  /*0560*/  IMAD.U32 R3, RZ, RZ, UR15 ;  /* 0x0000000fff037e24 */ /* 0x000fe2000f8e00ff */
[----:B0-----:R-:W-:Y:S01]  /*0570*/  @!UP0 ULEA UR16, UR6, UR5, 0x18 ;  /* 0x0000000506108291 */ /* 0x001fe2000f8ec03f */
[----:B------:R-:W-:Y:S01]  /*0580*/  VOTEU.ALL UP0, P0 ;  /* 0x00000000003f7886 */ /* 0x000fe20000000000 */
[----:B------:R-:W-:Y:S01]  /*0590*/  PLOP3.LUT P0, PT, PT, PT, UP2, 0x80, 0x0 ;  /* 0x000000000000781c */ /* 0x000fe20003f0f028 */
[----:B------:R-:W-:Y:S01]  /*05a0*/  UMOV UR5, URZ ;  /* 0x0000003f00057c82 */ /* 0x000fe20008000000 */
[----:B------:R-:W-:Y:S01]  /*05b0*/  @UP2 UMOV UR6, URZ ;  /* 0x0000003f00062c82 */ /* 0x000fe20008000000 */
[----:B------:R-:W-:Y:S02]  /*05c0*/  @!UP2 UIMAD.WIDE.U32 UR8, UR11, UR7, UR4 ;  /* 0x000000070b08a2a5 */ /* 0x000fe4000f8e0004 */
[----:B------:R-:W-:-:S04]  /*05d0*/  @UP2 UIADD3 UR6, UR15, UR6, URZ ;  /* 0x000000060f062290 */ /* 0x000fc8000fffe03f */
[----:B------:R-:W-:Y:S01]  /*05e0*/  IMAD.U32 R5, RZ, RZ, UR9 ;  /* 0x00000009ff057e24 */ /* 0x000fe2000f8e00ff */
[----:B------:R-:W0:Y:S02]  /*05f0*/  FENCE.VIEW.ASYNC.S ;  /* 0x00000000000073c6 */ /* 0x000e240000000000 */
[----:B0-----:R0:W2:Y:S01]  /*0600*/  @!UP0 SYNCS.EXCH.64 URZ, [UR16+0x40], UR12 ;  /* 0x0000400c103f85b2 */ /* 0x0010a20008000100 */
[----:B------:R-:W-:Y:S01]  /*0610*/  @P2 MOV R6, UR6 ;  /* 0x0000000600062c02 */ /* 0x000fe20008000f00 */
[----:B------:R-:W-:Y:S02]  /*0620*/  IMAD.U32 R3, RZ, RZ, UR9 ;  /* 0x00000009ff037e24 */ /* 0x000fe4000f8e00ff */
[----:B------:R-:W-:Y:S02]  /*0630*/  @P0 IMAD.MOV.U32 R7, RZ, RZ, R2 ;  /* 0x000000ffff070224 */ /* 0x000fe400078e0002 */
[----:B------:R-:W-:Y:S02]  /*0640*/  IMAD.U32 R2, RZ, RZ, UR8 ;  /* 0x00000008ff027e24 */ /* 0x000fe4000f8e00ff */
[----:B------:R-:W-:-:S02]  /*0650*/  @!P4 IMAD.MOV.U32 R6, RZ, RZ, R5 ;  /* 0x000000ffff06c224 */ /* 0x000fc400078e0005 */
[----:B------:R-:W-:Y:S01]  /*0660*/  IMAD.U32 R4, RZ, RZ, UR8 ;  /* 0x00000008ff047e24 */ /* 0x000fe2000f8e00ff */
[----:B------:R-:W-:Y:S02]  /*0670*/  @!P3 MOV R7, R2 ;  /* 0x000000020007b202 */ /* 0x000fe40000000f00 */
[----:B------:R0:W-:Y:S01]  /*0680*/  STL [R1+0x200], R6 ;  /* 0x0002000601007387 */ /* 0x0001e20000100800 */
[----:B------:R0:W2:Y:S03]  /*0690*/  @!UP1 SYNCS.EXCH.64 URZ, [UR16+0x48], UR12 ;  /* 0x0000480c103f95b2 */ /* 0x0000a60008000100 */
[----:B------:R0:W-:Y:S01]  /*06a0*/  STL [R1+0x204], R7 ;  /* 0x0002040701007387 */ /* 0x0001e20000100800 */
[----:B------:R-:W-:Y:S01]  /*06b0*/  NOP ;  /* 0x0000000000007918 */ /* 0x000fe20000000000 */
[----:B--234-:R-:W-:Y:S06]  /*06c0*/  BAR.SYNC.DEFER_BLOCKING 0x0 ;  /* 0x0000000000007b1d */ /* 0x01cfec0000010000 */
[----:B------:R-:W-:Y:S05]  /*06d0*/  @!P1 BRA `(.L_x_3) ;  /* 0x0000021000b49947 */ /* 0x000fea0003800000 */
[----:B------:R-:W-:-:S06]  /*06e0*/  UISETP.GT.U32.AND UP0, UPT, UR18, 0x1, UPT ;  /* 0x000000011200788c */ /* 0x000fcc000bf04070 */
[----:B------:R-:W-:-:S13]  /*06f0*/  PLOP3.LUT P0, PT, PT, PT, UP0, 0x80, 0x0 ;  /* 0x000000000000781c */ /* 0x000fda0003f0f008 */
[----:B0-----:R-:W-:Y:S05]  /*0700*/  @P0 EXIT ;  /* 0x000000000000094d */ /* 0x001fea0003800000 */
[----:B------:R-:W-:Y:S01]  /*0710*/  ULDC.64 UR8, c[0x0][0x650] ;  /* 0x0001940000087ab9 */ /* 0x000fe20000000a00 */
[----:B------:R-:W-:Y:S01]  /*0720*/  UMOV UR43, 0xffffffff ;  /* 0xffffffff002b7882 */ /* 0x000fe20000000000 */
[----:B------:R-:W-:Y:S01]  /*0730*/  ISETP.GE.U32.AND P0, PT, R7, UR8, PT ;  /* 0x0000000807007c0c */ /* 0x000fe2000bf06070 */
[----:B------:R-:W-:Y:S01]  /*0740*/  UMOV UR41, 0xffffffff ;  /* 0xffffffff00297882 */ /* 0x000fe20000000000 */
[----:B------:R-:W-:Y:S01]  /*0750*/  UMOV UR42, 0xffffffff ;  /* 0xffffffff002a7882 */ /* 0x000fe20000000000 */
[----:B------:R-:W-:Y:S02]  /*0760*/  PRMT R0, RZ, 0x7610, R0 ;  /* 0x00007610ff007816 */ /* 0x000fe40000000000 */
[----:B------:R-:W-:-:S13]  /*0770*/  ISETP.GE.U32.AND.EX P0, PT, R6, UR9, PT, P0 ;  /* 0x0000000906007c0c */ /* 0x000fda000bf06100 */
[----:B------:R-:W-:Y:S05]  /*0780*/  @P0 BRA `(.L_x_4) ;  /* 0x0000000400800947 */ /* 0x000fea0003800000 */
[----:B------:R-:W-:Y:S01]  /*0790*/  I2FP.F32.U32 R0, UR4 ;  /* 0x0000000400007c45 */ /* 0x000fe20008201000 */
[----:B------:R-:W-:Y:S01]  /*07a0*/  ULDC.64 UR16, c[0x0][0x628] ;  /* 0x00018a0000107ab9 */ /* 0x000fe20000000a00 */
[----:B------:R-:W-:Y:S01]  /*07b0*/  ULDC UR6, c[0x0][0x150] ;  /* 0x0000540000067ab9 */ /* 0x000fe20000000800 */
[----:B------:R-:W-:Y:S01]  /*07c0*/  ISETP.NE.U32.AND P0, PT, RZ, UR16, PT ;  /* 0x00000010ff007c0c */ /* 0x000fe2000bf05070 */
[----:B------:R-:W-:Y:S01]  /*07d0*/  ULDC UR15, c[0x0][0x630] ;  /* 0x00018c00000f7ab9 */ /* 0x000fe20000000800 */
[----:B------:R-:W-:Y:S01]  /*07e0*/  FMUL R0, R0, UR6 ;  /* 0x0000000600007c20 */ /* 0x000fe20008400000 */
[----:B------:R-:W-:Y:S01]  /*07f0*/  R2UR UR18, R7 ;  /* 0x00000000071272ca */ /* 0x000fe200000e0000 */
[----:B------:R-:W-:Y:S01]  /*0800*/  ULDC UR20, c[0x0][0x154] ;  /* 0x0000550000147ab9 */ /* 0x000fe20000000800 */
[----:B------:R-:W-:Y:S01]  /*0810*/  ISETP.NE.AND.EX P0, PT, RZ, UR17, PT, P0 ;  /* 0x00000011ff007c0c */ /* 0x000fe2000bf05300 */
[----:B------:R0:W1:Y:S01]  /*0820*/  F2I.U32.TRUNC.NTZ R2, R0 ;  /* 0x0000000000027305 */ /* 0x000062000020f000 */
[----:B------:R-:W-:-:S02]  /*0830*/  R2UR UR19, R6 ;  /* 0x00000000061372ca */ /* 0x000fc400000e0000 */
[----:B------:R-:W-:Y:S02]  /*0840*/  R2UR UR8, R7 ;  /* 0x00000000070872ca */ /* 0x000fe400000e0000 */
[----:B------:R-:W-:-:S07]  /*0850*/  R2UR UR9, R6 ;  /* 0x00000000060972ca */ /* 0x000fce00000e0000 */
[----:B0-----:R-:W-:Y:S08]  /*0860*/  @!P0 BRA `(.L_x_5) ;  /* 0x0000000000308947 */ /* 0x001ff00003800000 */
[----:B------:R-:W-:Y:S01]  /*0870*/  R2UR UR8, R7 ;  /* 0x00000000070872ca */ /* 0x000fe200000e0000 */
[----:B------:R-:W-:Y:S01]  /*0880*/  ULDC UR6, c[0x0][0x634] ;  /* 0x00018d0000067ab9 */ /* 0x000fe20000000800 */
[----:B------:R-:W-:-:S11]  /*0890*/  R2UR UR14, R6 ;  /* 0x00000000060e72ca */ /* 0x000fd600000e0000 */
[----:B------:R-:W-:-:S04]  /*08a0*/  UIADD3 UR6, UP0, UR8, UR6, URZ ;  /* 0x0000000608067290 */ /* 0x000fc8000ff1e03f */
[----:B------:R-:W-:-:S04]  /*08b0*/  UIADD3.X UR14, URZ, UR14, URZ, UP0, !UPT ;  /* 0x0000000e3f0e7290 */ /* 0x000fc800087fe43f */
[----:B------:R-:W-:-:S04]  /*08c0*/  UIMAD.WIDE.U32 UR8, UR14, UR16, URZ ;  /* 0x000000100e0872a5 */ /* 0x000fc8000f8e003f */
[----:B------:R-:W-:Y:S02]  /*08d0*/  UIMAD.WIDE.U32 UR10, UP0, UR6, UR17, UR8 ;  /* 0x00000011060a72a5 */ /* 0x000fe4000f800008 */
[----:B------:R-:W-:Y:S02]  /*08e0*/  UIMAD.WIDE.U32 UR8, UR6, UR16, URZ ;  /* 0x00000010060872a5 */ /* 0x000fe4000f8e003f */
[----:B------:R-:W-:Y:S02]  /*08f0*/  UIADD3.X UR13, URZ, URZ, URZ, UP0, !UPT ;  /* 0x0000003f3f0d7290 */ /* 0x000fe400087fe43f */
[----:B------:R-:W-:Y:S01]  /*0900*/  UIADD3 URZ, UP0, UR9, UR10, URZ ;  /* 0x0000000a093f7290 */ /* 0x000fe2000ff1e03f */
[----:B------:R-:W-:-:S03]  /*0910*/  UMOV UR12, UR11 ;  /* 0x0000000b000c7c82 */ /* 0x000fc60008000000 */
[----:B------:R-:W-:-:S12]  /*0920*/  UIMAD.WIDE.U32.X UR8, UR14, UR17, UR12, UP0 ;  /* 0x000000110e0872a5 */ /* 0x000fd800080e040c */
.L_x_5:
[----:B------:R-:W-:Y:S01]  /*0930*/  USHF.R.U64 UR42, UR8, UR15, UR9 ;  /* 0x0000000f082a7299 */ /* 0x000fe20008001209 */
[----:B------:R-:W-:Y:S01]  /*0940*/  I2FP.F32.U32 R0, UR7 ;  /* 0x0000000700007c45 */ /* 0x000fe20008201000 */
[----:B------:R-:W-:Y:S01]  /*0950*/  USHF.R.U32.HI UR5, URZ, UR15, UR9 ;  /* 0x0000000f3f057299 */ /* 0x000fe20008011609 */
[----:B-1----:R-:W-:Y:S01]  /*0960*/  R2UR UR12, R2 ;  /* 0x00000000020c72ca */ /* 0x002fe200000e0000 */
[----:B------:R-:W-:Y:S02]  /*0970*/  UIADD3 UR6, UP0, URZ, -UR42, URZ ;  /* 0x8000002a3f067290 */ /* 0x000fe4000ff1e03f */
[----:B------:R-:W-:Y:S01]  /*0980*/  FMUL R0, R0, UR20 ;  /* 0x0000001400007c20 */ /* 0x000fe20008400000 */
[----:B------:R-:W-:Y:S01]  /*0990*/  ULDC.64 UR8, c[0x0][0x620] ;  /* 0x0001880000087ab9 */ /* 0x000fe20000000a00 */
[----:B------:R-:W-:Y:S01]  /*09a0*/  UIADD3.X UR5, URZ, ~UR5, URZ, UP0, !UPT ;  /* 0x800000053f057290 */ /* 0x000fe200087fe43f */
[----:B------:R-:W-:Y:S01]  /*09b0*/  UMOV UR10, UR18 ;  /* 0x00000012000a7c82 */ /* 0x000fe20008000000 */
[----:B------:R-:W-:-:S02]  /*09c0*/  UMOV UR11, UR19 ;  /* 0x00000013000b7c82 */ /* 0x000fc40008000000 */
[----:B------:R-:W-:Y:S01]  /*09d0*/  UIMAD UR5, UR5, UR8, URZ ;  /* 0x00000008050572a4 */ /* 0x000fe2000f8e023f */
[----:B------:R-:W0:Y:S01]  /*09e0*/  F2I.U32.TRUNC.NTZ R0, R0 ;  /* 0x0000000000007305 */ /* 0x000e22000020f000 */
[----:B------:R-:W-:Y:S02]  /*09f0*/  UIMAD.WIDE.U32 UR10, UR6, UR8, UR10 ;  /* 0x00000008060a72a5 */ /* 0x000fe4000f8e000a */
[----:B------:R-:W-:Y:S01]  /*0a00*/  UIMAD UR6, UR6, UR9, UR5 ;  /* 0x00000009060672a4 */ /* 0x000fe2000f8e0205 */
[----:B------:R-:W-:Y:S01]  /*0a10*/  ULDC UR21, c[0x0][0x658] ;  /* 0x0001960000157ab9 */ /* 0x000fe20000000800 */
[----:B------:R-:W-:Y:S02]  /*0a20*/  UMOV UR19, 0xffffffff ;  /* 0xffffffff00137882 */ /* 0x000fe40000000000 */
[----:B------:R-:W-:Y:S01]  /*0a30*/  UIADD3 UR6, UR11, UR6, URZ ;  /* 0x000000060b067290 */ /* 0x000fe2000fffe03f */
[----:B------:R-:W-:Y:S01]  /*0a40*/  ULDC UR15, c[0x0][0x618] ;  /* 0x00018600000f7ab9 */ /* 0x000fe20000000800 */
[----:B------:R-:W-:Y:S01]  /*0a50*/  ULDC.64 UR8, c[0x0][0x640] ;  /* 0x0001900000087ab9 */ /* 0x000fe20000000a00 */
[----:B------:R-:W-:Y:S01]  /*0a60*/  USHF.L.U32 UR11, UR19, UR21, URZ ;  /* 0x00000015130b7299 */ /* 0x000fe2000800063f */
[----:B------:R-:W-:Y:S01]  /*0a70*/  ISETP.NE.U32.AND P0, PT, RZ, UR8, PT ;  /* 0x00000008ff007c0c */ /* 0x000fe2000bf05070 */
[----:B------:R-:W-:-:S02]  /*0a80*/  USHF.R.U64 UR19, UR10, UR15, UR6 ;  /* 0x0000000f0a137299 */ /* 0x000fc40008001206 */
[----:B------:R-:W-:Y:S01]  /*0a90*/  USHF.R.U32.HI UR10, URZ, UR15, UR6 ;  /* 0x0000000f3f0a7299 */ /* 0x000fe20008011606 */
[----:B0-----:R-:W-:Y:S01]  /*0aa0*/  R2UR UR14, R0 ;  /* 0x00000000000e72ca */ /* 0x001fe200000e0000 */
[----:B------:R-:W-:Y:S01]  /*0ab0*/  ULDC UR17, c[0x0][0x608] ;  /* 0x0001820000117ab9 */ /* 0x000fe20000000800 */
[----:B------:R-:W-:Y:S01]  /*0ac0*/  ISETP.NE.AND.EX P0, PT, RZ, UR9, PT, P0 ;  /* 0x00000009ff007c0c */ /* 0x000fe2000bf05300 */
[----:B------:R-:W-:Y:S02]  /*0ad0*/  USHF.R.U64 UR23, UR19, UR17, UR10 ;  /* 0x0000001113177299 */ /* 0x000fe4000800120a */
[----:B------:R-:W-:Y:S01]  /*0ae0*/  USHF.R.U32.HI UR10, URZ, UR17, UR10 ;  /* 0x000000113f0a7299 */ /* 0x000fe2000801160a */
[----:B------:R-:W-:Y:S01]  /*0af0*/  UMOV UR16, 0x1 ;  /* 0x0000000100107882 */ /* 0x000fe20000000000 */
[----:B------:R-:W-:Y:S02]  /*0b00*/  UIADD3 UR12, -UR12, URZ, URZ ;  /* 0x0000003f0c0c7290 */ /* 0x000fe4000fffe13f */
[----:B------:R-:W-:-:S02]  /*0b10*/  USHF.R.U64 UR24, UR23, UR21, UR10 ;  /* 0x0000001517187299 */ /* 0x000fc4000800120a */
[----:B------:R-:W-:Y:S01]  /*0b20*/  USHF.L.U32 UR6, UR16, UR21, URZ ;  /* 0x0000001510067299 */ /* 0x000fe2000800063f */
[----:B------:R-:W-:Y:S01]  /*0b30*/  ULDC UR13, c[0x0][0x144] ;  /* 0x00005100000d7ab9 */ /* 0x000fe20000000800 */
[----:B------:R-:W-:Y:S01]  /*0b40*/  ULDC UR5, c[0x0][0x600] ;  /* 0x0001800000057ab9 */ /* 0x000fe20000000800 */
[----:B------:R-:W-:Y:S02]  /*0b50*/  ULOP3.LUT UR16, URZ, UR11, URZ, 0x33, !UPT ;  /* 0x0000000b3f107292 */ /* 0x000fe4000f8e333f */
[----:B------:R-:W-:Y:S02]  /*0b60*/  USHF.R.U32.HI UR11, URZ, UR21, UR10 ;  /* 0x000000153f0b7299 */ /* 0x000fe4000801160a */
[----:B------:R-:W-:Y:S02]  /*0b70*/  UIADD3 UR18, UR5, -0x1, URZ ;  /* 0xffffffff05127890 */ /* 0x000fe4000fffe03f */
[----:B------:R-:W-:Y:S02]  /*0b80*/  UIADD3 UR20, -UR14, URZ, URZ ;  /* 0x0000003f0e147290 */ /* 0x000fe4000fffe13f */
[----:B------:R-:W-:Y:S01]  /*0b90*/  UIMAD UR4, UR13, UR12, UR4 ;  /* 0x0000000c0d0472a4 */ /* 0x000fe2000f8e0204 */
[----:B------:R-:W-:Y:S01]  /*0ba0*/  ULDC UR25, c[0x0][0x148] ;  /* 0x0000520000197ab9 */ /* 0x000fe20000000800 */
[----:B------:R-:W-:Y:S01]  /*0bb0*/  ULDC UR21, c[0x0][0x648] ;  /* 0x0001920000157ab9 */ /* 0x000fe20000000800 */
[----:B------:R-:W-:Y:S01]  /*0bc0*/  ULDC UR22, c[0x0][0x638] ;  /* 0x00018e0000167ab9 */ /* 0x000fe20000000800 */
[----:B------:R-:W-:Y:S01]  /*0bd0*/  UMOV UR10, UR24 ;  /* 0x00000018000a7c82 */ /* 0x000fe20008000000 */
[----:B------:R-:W-:Y:S07]  /*0be0*/  @!P0 BRA `(.L_x_6) ;  /* 0x0000000000308947 */ /* 0x000fee0003800000 */
[----:B------:R-:W-:Y:S02]  /*0bf0*/  ULDC UR14, c[0x0][0x64c] ;  /* 0x00019300000e7ab9 */ /* 0x000fe40000000800 */
        /* <DEDUP_REMOVED lines=8> */
[----:B------:R-:W-:-:S07]  /*0c80*/  UIMAD.WIDE.U32.X UR8, UR17, UR9, UR14, UP0 ;  /* 0x00000009110872a5 */ /* 0x000fce00080e040e */
[----:B------:R-:W-:Y:S01]  /*0c90*/  UMOV UR10, UR8 ;  /* 0x00000008000a7c82 */ /* 0x000fe20008000000 */
[----:B------:R-:W-:-:S05]  /*0ca0*/  UMOV UR11, UR9 ;  /* 0x00000009000b7c82 */ /* 0x000fca0008000000 */
.L_x_6:
[----:B------:R-:W-:Y:S01]  /*0cb0*/  UISETP.NE.AND UP0, UPT, UR55, URZ, UPT ;  /* 0x0000003f3700728c */ /* 0x000fe2000bf05270 */
[----:B------:R-:W-:Y:S01]  /*0cc0*/  IMAD.MOV.U32 R0, RZ, RZ, 0x1 ;  /* 0x00000001ff007424 */ /* 0x000fe200078e00ff */
[----:B------:R-:W-:Y:S02]  /*0cd0*/  USHF.R.U64 UR8, UR10, UR21, UR11 ;  /* 0x000000150a087299 */ /* 0x000fe4000800120b */
[----:B------:R-:W-:Y:S02]  /*0ce0*/  ULOP3.LUT UR16, UR23, UR16, URZ, 0xc0, !UPT ;  /* 0x0000001017107292 */ /* 0x000fe4000f8ec03f */
[----:B------:R-:W-:Y:S02]  /*0cf0*/  ULOP3.LUT UR18, UR19, UR18, URZ, 0xc0, !UPT ;  /* 0x0000001213127292 */ /* 0x000fe4000f8ec03f */
[----:B------:R-:W-:-:S03]  /*0d00*/  UIMAD UR16, UR6, UR8, UR16 ;  /* 0x00000008061072a4 */ /* 0x000fc6000f8e0210 */
[----:B------:R-:W-:Y:S02]  /*0d10*/  @UP0 UIMAD UR4, UR25, UR20, UR7 ;  /* 0x00000014190402a4 */ /* 0x000fe4000f8e0207 */
[----:B------:R-:W-:-:S04]  /*0d20*/  UIADD3 UR7, -UR8, URZ, URZ ;  /* 0x0000003f08077290 */ /* 0x000fc8000fffe13f */
[----:B------:R-:W-:-:S03]  /*0d30*/  UIMAD UR6, UR7, UR22, UR24 ;  /* 0x00000016070672a4 */ /* 0x000fc6000f8e0218 */
[----:B------:R-:W-:Y:S01]  /*0d40*/  ULDC UR7, c[0x0][0x610] ;  /* 0x0001840000077ab9 */ /* 0x000fe20000000800 */
[----:B------:R-:W-:Y:S02]  /*0d50*/  UIMAD UR6, UR6, UR5, UR18 ;  /* 0x00000005060672a4 */ /* 0x000fe4000f8e0212 */
[----:B------:R-:W-:-:S04]  /*0d60*/  UIMAD UR4, UR16, UR7, UR4 ;  /* 0x00000007100472a4 */ /* 0x000fc8000f8e0204 */
[----:B------:R-:W-:Y:S02]  /*0d70*/  USEL UR41, UR6, UR4, !UP0 ;  /* 0x0000000406297287 */ /* 0x000fe4000c000000 */
[----:B------:R-:W-:-:S12]  /*0d80*/  USEL UR43, UR4, UR6, !UP0 ;  /* 0x00000006042b7287 */ /* 0x000fd8000c000000 */
.L_x_4:
[----:B------:R-:W-:-:S08]  /*0d90*/  NOP ;  /* 0x0000000000007918 */ /* 0x000fd00000000000 */
[----:B------:R-:W0:Y:S02]  /*0da0*/  USETMAXREG.TRY_ALLOC.CTAPOOL UP0, 0xf0 ;  /* 0x000000f0000079c8 */ /* 0x000e240008000600 */
[----:B0-----:R-:W-:-:S13]  /*0db0*/  PLOP3.LUT P0, PT, PT, PT, UP0, 0x80, 0x0 ;  /* 0x000000000000781c */ /* 0x001fda0003f0f008 */
[----:B------:R-:W-:Y:S05]  /*0dc0*/  @!P0 BRA `(.L_x_4) ;  /* 0xfffffffc00f08947 */ /* 0x000fea000383ffff */
[----:B------:R-:W-:Y:S01]  /*0dd0*/  ULDC.64 UR4, c[0x0][0x598] ;  /* 0x0001660000047ab9 */ /* 0x000fe20000000a00 */
[----:B------:R-:W-:Y:S01]  /*0de0*/  ULDC.64 UR36, c[0x0][0x208] ;  /* 0x0000820000247ab9 */ /* 0x000fe20000000a00 */
[----:B------:R-:W-:-:S04]  /*0df0*/  ISETP.NE.U32.AND P0, PT, RZ, UR4, PT ;  /* 0x00000004ff007c0c */ /* 0x000fc8000bf05070 */
[----:B------:R-:W-:-:S13]  /*0e00*/  ISETP.NE.AND.EX P0, PT, RZ, UR5, PT, P0 ;  /* 0x00000005ff007c0c */ /* 0x000fda000bf05300 */
[----:B------:R-:W-:Y:S05]  /*0e10*/  @!P0 BRA `(.L_x_7) ;  /* 0x00000000001c8947 */ /* 0x000fea0003800000 */
[----:B------:R-:W0:Y:S02]  /*0e20*/  LDC.64 R2, c[0x0][0x598] ;  /* 0x00016600ff027b82 */ /* 0x000e240000000a00 */
[----:B0-----:R-:W2:Y:S02]  /*0e30*/  LDG.E.64 R2, desc[UR36][R2.64] ;  /* 0x0000002402027981 */ /* 0x001ea4000c1e1b00 */
[----:B--2---:R-:W-:-:S04]  /*0e40*/  ISETP.NE.U32.AND P0, PT, R2, RZ, PT ;  /* 0x000000ff0200720c */ /* 0x004fc80003f05070 */
[----:B------:R-:W-:-:S13]  /*0e50*/  ISETP.NE.AND.EX P0, PT, R3, RZ, PT, P0 ;  /* 0x000000ff0300720c */ /* 0x000fda0003f05300 */
[----:B------:R-:W-:Y:S05]  /*0e60*/  @!P0 BRA `(.L_x_7) ;  /* 0x0000000000088947 */ /* 0x000fea0003800000 */
[----:B------:R0:W5:Y:S01]  /*0e70*/  LD.E R2, desc[UR36][R2.64] ;  /* 0x0000002402027980 */ /* 0x000162000c101900 */
[----:B------:R-:W-:Y:S05]  /*0e80*/  BRA `(.L_x_8) ;  /* 0x0000000000247947 */ /* 0x000fea0003800000 */
.L_x_7:
[----:B------:R-:W-:Y:S02]  /*0e90*/  ULDC.64 UR4, c[0x0][0x588] ;  /* 0x0001620000047ab9 */ /* 0x000fe40000000a00 */
[----:B------:R-:W-:-:S04]  /*0ea0*/  ISETP.NE.U32.AND P0, PT, RZ, UR4, PT ;  /* 0x00000004ff007c0c */ /* 0x000fc8000bf05070 */
[----:B------:R-:W-:-:S13]  /*0eb0*/  ISETP.NE.AND.EX P0, PT, RZ, UR5, PT, P0 ;  /* 0x00000005ff007c0c */ /* 0x000fda000bf05300 */
[----:B------:R-:W-:Y:S05]  /*0ec0*/  @!P0 BRA `(.L_x_9) ;  /* 0x00000000000c8947 */ /* 0x000fea0003800000 */
[----:B------:R-:W0:Y:S02]  /*0ed0*/  LDC.64 R2, c[0x0][0x588] ;  /* 0x00016200ff027b82 */ /* 0x000e240000000a00 */
[----:B0-----:R1:W5:Y:S01]  /*0ee0*/  LDG.E R2, desc[UR36][R2.64] ;  /* 0x0000002402027981 */ /* 0x001362000c1e1900 */
[----:B------:R-:W-:Y:S05]  /*0ef0*/  BRA `(.L_x_8) ;  /* 0x0000000000087947 */ /* 0x000fea0003800000 */
.L_x_9:
[----:B------:R-:W-:Y:S02]  /*0f00*/  ULDC UR4, c[0x0][0x580] ;  /* 0x0001600000047ab9 */ /* 0x000fe40000000800 */
[----:B------:R-:W-:-:S07]  /*0f10*/  IMAD.U32 R2, RZ, RZ, UR4 ;  /* 0x00000004ff027e24 */ /* 0x000fce000f8e00ff */
.L_x_8:
[----:B------:R-:W-:Y:S02]  /*0f20*/  ULDC.64 UR4, c[0x0][0x5a0] ;  /* 0x0001680000047ab9 */ /* 0x000fe40000000a00 */
[----:B------:R-:W-:-:S04]  /*0f30*/  ISETP.NE.U32.AND P0, PT, RZ, UR4, PT ;  /* 0x00000004ff007c0c */ /* 0x000fc8000bf05070 */
[----:B------:R-:W-:-:S13]  /*0f40*/  ISETP.NE.AND.EX P0, PT, RZ, UR5, PT, P0 ;  /* 0x00000005ff007c0c */ /* 0x000fda000bf05300 */
[----:B------:R-:W-:Y:S05]  /*0f50*/  @!P0 BRA `(.L_x_10) ;  /* 0x00000000001c8947 */ /* 0x000fea0003800000 */
[----:B------:R-:W2:Y:S02]  /*0f60*/  LDC.64 R4, c[0x0][0x5a0] ;  /* 0x00016800ff047b82 */ /* 0x000ea40000000a00 */
[----:B--2---:R-:W2:Y:S02]  /*0f70*/  LDG.E.64 R4, desc[UR36][R4.64] ;  /* 0x0000002404047981 */ /* 0x004ea4000c1e1b00 */
[----:B--2---:R-:W-:-:S04]  /*0f80*/  ISETP.NE.U32.AND P0, PT, R4, RZ, PT ;  /* 0x000000ff0400720c */ /* 0x004fc80003f05070 */
[----:B------:R-:W-:-:S13]  /*0f90*/  ISETP.NE.AND.EX P0, PT, R5, RZ, PT, P0 ;  /* 0x000000ff0500720c */ /* 0x000fda0003f05300 */
[----:B------:R-:W-:Y:S05]  /*0fa0*/  @!P0 BRA `(.L_x_10) ;  /* 0x0000000000088947 */ /* 0x000fea0003800000 */
[----:B------:R2:W5:Y:S01]  /*0fb0*/  LD.E R16, desc[UR36][R4.64] ;  /* 0x0000002404107980 */ /* 0x000562000c101900 */
[----:B------:R-:W-:Y:S05]  /*0fc0*/  BRA `(.L_x_11) ;  /* 0x0000000000247947 */ /* 0x000fea0003800000 */
.L_x_10:
[----:B------:R-:W-:Y:S02]  /*0fd0*/  ULDC.64 UR4, c[0x0][0x590] ;  /* 0x0001640000047ab9 */ /* 0x000fe40000000a00 */
[----:B------:R-:W-:-:S04]  /*0fe0*/  ISETP.NE.U32.AND P0, PT, RZ, UR4, PT ;  /* 0x00000004ff007c0c */ /* 0x000fc8000bf05070 */
[----:B------:R-:W-:-:S13]  /*0ff0*/  ISETP.NE.AND.EX P0, PT, RZ, UR5, PT, P0 ;  /* 0x00000005ff007c0c */ /* 0x000fda000bf05300 */
[----:B------:R-:W-:Y:S05]  /*1000*/  @!P0 BRA `(.L_x_12) ;  /* 0x00000000000c8947 */ /* 0x000fea0003800000 */
[----:B------:R-:W2:Y:S02]  /*1010*/  LDC.64 R16, c[0x0][0x590] ;  /* 0x00016400ff107b82 */ /* 0x000ea40000000a00 */
[----:B--2---:R3:W5:Y:S01]  /*1020*/  LDG.E R16, desc[UR36][R16.64] ;  /* 0x0000002410107981 */ /* 0x004762000c1e1900 */
[----:B------:R-:W-:Y:S05]  /*1030*/  BRA `(.L_x_11) ;  /* 0x0000000000087947 */ /* 0x000fea0003800000 */
.L_x_12:
[----:B------:R-:W-:Y:S02]  /*1040*/  ULDC UR4, c[0x0][0x584] ;  /* 0x0001610000047ab9 */ /* 0x000fe40000000800 */
[----:B------:R-:W-:-:S07]  /*1050*/  IMAD.U32 R16, RZ, RZ, UR4 ;  /* 0x00000004ff107e24 */ /* 0x000fce000f8e00ff */
.L_x_11:
[----:B------:R-:W-:-:S13]  /*1060*/  LOP3.LUT P0, RZ, R0, 0xff, RZ, 0xc0, !PT ;  /* 0x000000ff00ff7812 */ /* 0x000fda000780c0ff */
[----:B------:R-:W-:Y:S05]  /*1070*/  @!P0 EXIT ;  /* 0x000000000000894d */ /* 0x000fea0003800000 */
[----:B------:R-:W-:Y:S01]  /*1080*/  ULDC UR4, c[0x0][0x28c] ;  /* 0x0000a30000047ab9 */ /* 0x000fe20000000800 */
[----:B------:R-:W-:Y:S01]  /*1090*/  UMOV UR38, URZ ;  /* 0x0000003f00267c82 */ /* 0x000fe20008000000 */
[----:B------:R-:W-:Y:S01]  /*10a0*/  UIADD3 UR4, UR4, 0x1f, URZ ;  /* 0x0000001f04047890 */ /* 0x000fe2000fffe03f */
[----:B------:R-:W-:-:S03]  /*10b0*/  UMOV UR39, URZ ;  /* 0x0000003f00277c82 */ /* 0x000fc60008000000 */
[----:B------:R-:W-:-:S04]  /*10c0*/  USHF.R.S32.HI UR5, URZ, 0x1f, UR4 ;  /* 0x0000001f3f057899 */ /* 0x000fc80008011404 */
[----:B------:R-:W-:-:S04]  /*10d0*/  ULEA.HI UR5, UR5, UR4, URZ, 0x5 ;  /* 0x0000000405057291 */ /* 0x000fc8000f8f283f */
[----:B------:R-:W-:-:S12]  /*10e0*/  USHF.R.S32.HI UR40, URZ, 0x5, UR5 ;  /* 0x000000053f287899 */ /* 0x000fd80008011405 */
.L_x_551:
[----:B01----:R-:W0:Y:S01]  /*10f0*/  S2R R3, SR_CgaCtaId ;  /* 0x0000000000037919 */ /* 0x003e220000008800 */
[----:B------:R-:W-:-:S04]  /*1100*/  MOV R0, 0x400 ;  /* 0x0000040000007802 */ /* 0x000fc80000000f00 */
[----:B0-----:R-:W-:-:S04]  /*1110*/  LEA R18, R3, R0, 0x18 ;  /* 0x0000000003127211 */ /* 0x001fc800078ec0ff */
[----:B------:R-:W-:-:S04]  /*1120*/  IADD3 R0, R18, 0x800, RZ ;  /* 0x0000080012007810 */ /* 0x000fc80007ffe0ff */
[----:B------:R-:W-:-:S13]  /*1130*/  LOP3.LUT P0, RZ, R0, 0x9f, RZ, 0xc0, !PT ;  /* 0x0000009f00ff7812 */ /* 0x000fda000780c0ff */
[----:B---3-5:R-:W-:Y:S05]  /*1140*/  @!P0 BRA `(.L_x_13) ;  /* 0x0000000000408947 */ /* 0x028fea0003800000 */
[----:B------:R-:W-:Y:S01]  /*1150*/  MOV R0, 0x0 ;  /* 0x0000000000007802 */ /* 0x000fe20000000f00 */
[----:B------:R-:W-:Y:S01]  /*1160*/  ULDC.64 UR4, c[0x4][0x70] ;  /* 0x01001c0000047ab9 */ /* 0x000fe20000000a00 */
[----:B------:R-:W-:Y:S01]  /*1170*/  ULDC.64 UR6, c[0x4][0x8] ;  /* 0x0100020000067ab9 */ /* 0x000fe20000000a00 */
[----:B--2---:R-:W-:Y:S01]  /*1180*/  IMAD.U32 R4, RZ, RZ, UR4 ;  /* 0x00000004ff047e24 */ /* 0x004fe2000f8e00ff */
[----:B------:R0:W1:Y:S01]  /*1190*/  LDC.64 R14, c[0x4][R0] ;  /* 0x01000000000e7b82 */ /* 0x0000620000000a00 */
[----:B------:R-:W-:Y:S01]  /*11a0*/  IMAD.U32 R5, RZ, RZ, UR5 ;  /* 0x00000005ff057e24 */ /* 0x000fe2000f8e00ff */
[----:B------:R-:W-:Y:S01]  /*11b0*/  ULDC.64 UR4, c[0x4][0x78] ;  /* 0x01001e0000047ab9 */ /* 0x000fe20000000a00 */
[----:B------:R-:W-:Y:S01]  /*11c0*/  MOV R10, UR6 ;  /* 0x00000006000a7c02 */ /* 0x000fe20008000f00 */
[----:B------:R-:W-:Y:S02]  /*11d0*/  IMAD.U32 R6, RZ, RZ, UR4 ;  /* 0x00000004ff067e24 */ /* 0x000fe4000f8e00ff */
[----:B------:R-:W-:-:S02]  /*11e0*/  IMAD.U32 R7, RZ, RZ, UR5 ;  /* 0x00000005ff077e24 */ /* 0x000fc4000f8e00ff */
[----:B------:R-:W-:Y:S02]  /*11f0*/  IMAD.U32 R11, RZ, RZ, UR7 ;  /* 0x00000007ff0b7e24 */ /* 0x000fe4000f8e00ff */
[----:B------:R-:W-:Y:S02]  /*1200*/  IMAD.MOV.U32 R8, RZ, RZ, 0x70 ;  /* 0x00000070ff087424 */ /* 0x000fe400078e00ff */
[----:B------:R-:W-:Y:S02]  /*1210*/  IMAD.MOV.U32 R12, RZ, RZ, 0x1 ;  /* 0x00000001ff0c7424 */ /* 0x000fe400078e00ff */
[----:B0-----:R-:W-:-:S07]  /*1220*/  IMAD.MOV.U32 R13, RZ, RZ, RZ ;  /* 0x000000ffff0d7224 */ /* 0x001fce00078e00ff */
[----:B------:R-:W-:-:S07]  /*1230*/  LEPC R20, `(.L_x_13) ;  /* 0x000000001014794e */ /* 0x000fce0000000000 */
[----:B-1-3-5:R-:W-:Y:S05]  /*1240*/  CALL.ABS.NOINC R14 ;  /* 0x000000000e007343 */ /* 0x02afea0003c00000 */
.L_x_13:
[----:B------:R-:W-:-:S04]  /*1250*/  IADD3 R19, R18, 0x18800, RZ ;  /* 0x0001880012137810 */ /* 0x000fc80007ffe0ff */
[----:B------:R-:W-:-:S13]  /*1260*/  LOP3.LUT P0, RZ, R19, 0x3ff, RZ, 0xc0, !PT ;  /* 0x000003ff13ff7812 */ /* 0x000fda000780c0ff */
[----:B------:R-:W-:Y:S05]  /*1270*/  @!P0 BRA `(.L_x_14) ;  /* 0x00000000007c8947 */ /* 0x000fea0003800000 */
[----:B---3--:R-:W-:Y:S01]  /*1280*/  MOV R17, 0x0 ;  /* 0x0000000000117802 */ /* 0x008fe20000000f00 */
[----:B------:R-:W-:Y:S01]  /*1290*/  ULDC.64 UR4, c[0x4][0x70] ;  /* 0x01001c0000047ab9 */ /* 0x000fe20000000a00 */
[----:B------:R-:W-:Y:S01]  /*12a0*/  ULDC.64 UR6, c[0x4][0x78] ;  /* 0x01001e0000067ab9 */ /* 0x000fe20000000a00 */
[----:B--2---:R-:W-:Y:S01]  /*12b0*/  IMAD.U32 R4, RZ, RZ, UR4 ;  /* 0x00000004ff047e24 */ /* 0x004fe2000f8e00ff */
[----:B------:R0:W1:Y:S01]  /*12c0*/  LDC.64 R14, c[0x4][R17] ;  /* 0x01000000110e7b82 */ /* 0x0000620000000a00 */
[----:B------:R-:W-:Y:S01]  /*12d0*/  IMAD.U32 R5, RZ, RZ, UR5 ;  /* 0x00000005ff057e24 */ /* 0x000fe2000f8e00ff */
[----:B------:R-:W-:Y:S01]  /*12e0*/  ULDC.64 UR4, c[0x4][0x10] ;  /* 0x0100040000047ab9 */ /* 0x000fe20000000a00 */
[----:B------:R-:W-:Y:S01]  /*12f0*/  IMAD.U32 R6, RZ, RZ, UR6 ;  /* 0x00000006ff067e24 */ /* 0x000fe2000f8e00ff */
[----:B------:R-:W-:Y:S01]  /*1300*/  MOV R10, UR4 ;  /* 0x00000004000a7c02 */ /* 0x000fe20008000f00 */
[----:B------:R-:W-:Y:S02]  /*1310*/  IMAD.U32 R7, RZ, RZ, UR7 ;  /* 0x00000007ff077e24 */ /* 0x000fe4000f8e00ff */
[----:B------:R-:W-:-:S02]  /*1320*/  IMAD.U32 R11, RZ, RZ, UR5 ;  /* 0x00000005ff0b7e24 */ /* 0x000fc4000f8e00ff */
[----:B------:R-:W-:Y:S02]  /*1330*/  IMAD.MOV.U32 R8, RZ, RZ, 0x70 ;  /* 0x00000070ff087424 */ /* 0x000fe400078e00ff */
[----:B------:R-:W-:Y:S02]  /*1340*/  IMAD.MOV.U32 R12, RZ, RZ, 0x1 ;  /* 0x00000001ff0c7424 */ /* 0x000fe400078e00ff */
[----:B0-----:R-:W-:-:S07]  /*1350*/  IMAD.MOV.U32 R13, RZ, RZ, RZ ;  /* 0x000000ffff0d7224 */ /* 0x001fce00078e00ff */
[----:B------:R-:W-:-:S07]  /*1360*/  LEPC R20, `(.L_x_15) ;  /* 0x000000001014794e */ /* 0x000fce0000000000 */
[----:B-1---5:R-:W-:Y:S05]  /*1370*/  CALL.ABS.NOINC R14 ;  /* 0x000000000e007343 */ /* 0x022fea0003c00000 */
.L_x_15:
[----:B------:R0:W1:Y:S01]  /*1380*/  LDC.64 R14, c[0x4][R17] ;  /* 0x01000000110e7b82 */ /* 0x0000620000000a00 */
[----:B------:R-:W-:Y:S01]  /*1390*/  ULDC.64 UR4, c[0x4][0x70] ;  /* 0x01001c0000047ab9 */ /* 0x000fe20000000a00 */
[----:B------:R-:W-:Y:S01]  /*13a0*/  ULDC.64 UR6, c[0x4][0x10] ;  /* 0x0100040000067ab9 */ /* 0x000fe20000000a00 */
[----:B------:R-:W-:Y:S01]  /*13b0*/  MOV R4, UR4 ;  /* 0x0000000400047c02 */ /* 0x000fe20008000f00 */
        /* <DEDUP_REMOVED lines=10> */
[----:B-1----:R-:W-:Y:S05]  /*1460*/  CALL.ABS.NOINC R14 ;  /* 0x000000000e007343 */ /* 0x002fea0003c00000 */
.L_x_14:
[----:B---3--:R-:W0:Y:S01]  /*1470*/  S2R R17, SR_TID.X ;  /* 0x0000000000117919 */ /* 0x008e220000002100 */
[----:B------:R-:W-:-:S06]  /*1480*/  ULOP3.LUT UR4, UR54, 0x1, URZ, 0xfc, !UPT ;  /* 0x0000000136047892 */ /* 0x000fcc000f8efc3f */
[----:B------:R-:W-:Y:S01]  /*1490*/  IMAD.U32 R0, RZ, RZ, UR4 ;  /* 0x00000004ff007e24 */ /* 0x000fe2000f8e00ff */
[----:B------:R-:W-:-:S04]  /*14a0*/  UMOV UR4, 0xffffffff ;  /* 0xffffffff00047882 */ /* 0x000fc80000000000 */
[----:B------:R-:W-:Y:S02]  /*14b0*/  ISETP.NE.AND P0, PT, R0, 0x3, PT ;  /* 0x000000030000780c */ /* 0x000fe40003f05270 */
[----:B0-----:R-:W-:-:S04]  /*14c0*/  LOP3.LUT R13, R17, 0x80, RZ, 0xc0, !PT ;  /* 0x00000080110d7812 */ /* 0x001fc800078ec0ff */
[----:B------:R-:W-:Y:S01]  /*14d0*/  SHF.R.U32.HI R13, RZ, 0x7, R13 ;  /* 0x00000007ff0d7819 */ /* 0x000fe2000001160d */
[----:B------:R-:W-:Y:S06]  /*14e0*/  BRA.DIV UR4, `(.L_x_16) ;  /* 0x0000022a04fc7947 */ /* 0x000fec000b800000 */
.L_x_578:
[----:B------:R-:W-:Y:S05]  /*14f0*/  @!P0 BRA `(.L_x_17) ;  /* 0x0000000000048947 */ /* 0x000fea0003800000 */
[----:B------:R-:W-:Y:S01]  /*1500*/  BPT.TRAP 0x1 ;  /* 0x000000040000795c */ /* 0x000fe20000300000 */
.L_x_17:
[----:B------:R-:W-:Y:S01]  /*1510*/  MOV R3, UR39 ;  /* 0x0000002700037c02 */ /* 0x000fe20008000f00 */
[----:B------:R-:W-:-:S04]  /*1520*/  IMAD.U32 R0, RZ, RZ, UR38 ;  /* 0x00000026ff007e24 */ /* 0x000fc8000f8e00ff */
[----:B------:R-:W-:Y:S01]  /*1530*/  IMAD R3, R3, 0x8, R18 ;  /* 0x0000000803037824 */ /* 0x000fe200078e0212 */
[----:B------:R-:W-:-:S04]  /*1540*/  SHF.L.U32 R0, R0, 0x1f, RZ ;  /* 0x0000001f00007819 */ /* 0x000fc800000006ff */
[----:B------:R0:W1:Y:S01]  /*1550*/  SYNCS.PHASECHK.TRANS64.TRYWAIT P1, [R3+URZ], R0 ;  /* 0x00000000030075a7 */ /* 0x000062000802017f */
[----:B------:R-:W-:Y:S05]  /*1560*/  @!P0 BRA `(.L_x_18) ;  /* 0x0000000000048947 */ /* 0x000fea0003800000 */
[----:B------:R-:W-:Y:S01]  /*1570*/  BPT.TRAP 0x1 ;  /* 0x000000040000795c */ /* 0x000fe20000300000 */
.L_x_18:
[----:B-1----:R-:W-:Y:S05]  /*1580*/  @P1 BRA `(.L_x_19) ;  /* 0x0000000000081947 */ /* 0x002fea0003800000 */
[----:B------:R-:W1:Y:S02]  /*1590*/  SYNCS.PHASECHK.TRANS64.TRYWAIT P1, [R3+URZ], R0 ;  /* 0x00000000030075a7 */ /* 0x000e64000802017f */
[----:B-1----:R-:W-:Y:S05]  /*15a0*/  @!P1 BRA `(.L_x_20) ;  /* 0x0000022800e89947 */ /* 0x002fea0003800000 */
.L_x_19:
[----:B------:R-:W-:-:S04]  /*15b0*/  UIADD3 UR4, UR39, 0x1, URZ ;  /* 0x0000000127047890 */ /* 0x000fc8000fffe03f */
[----:B------:R-:W-:Y:S02]  /*15c0*/  UISETP.NE.AND UP0, UPT, UR4, 0x3, UPT ;  /* 0x000000030400788c */ /* 0x000fe4000bf05270 */
[----:B--2---:R-:W-:Y:S02]  /*15d0*/  IMAD.U32 R4, RZ, RZ, UR4 ;  /* 0x00000004ff047e24 */ /* 0x004fe4000f8e00ff */
[----:B------:R-:W-:Y:S02]  /*15e0*/  USEL UR4, URZ, 0x1, UP0 ;  /* 0x000000013f047887 */ /* 0x000fe40008000000 */
[----:B------:R-:W-:Y:S02]  /*15f0*/  PLOP3.LUT P1, PT, PT, PT, UP0, 0x80, 0x0 ;  /* 0x000000000000781c */ /* 0x000fe40003f2f008 */
[----:B------:R-:W-:Y:S02]  /*1600*/  ULOP3.LUT UR4, UR38, UR4, URZ, 0x3c, !UPT ;  /* 0x0000000426047292 */ /* 0x000fe4000f8e3c3f */
[----:B------:R-:W-:-:S04]  /*1610*/  SEL R4, R4, RZ, P1 ;  /* 0x000000ff04047207 */ /* 0x000fc80000800000 */
[----:B------:R-:W-:Y:S01]  /*1620*/  IMAD.U32 R6, RZ, RZ, UR4 ;  /* 0x00000004ff067e24 */ /* 0x000fe2000f8e00ff */
[----:B------:R-:W-:Y:S06]  /*1630*/  @!P0 BRA `(.L_x_21) ;  /* 0x0000000000048947 */ /* 0x000fec0003800000 */
[----:B------:R-:W-:Y:S01]  /*1640*/  BPT.TRAP 0x1 ;  /* 0x000000040000795c */ /* 0x000fe20000300000 */
.L_x_21:
[----:B01----:R-:W0:Y:S01]  /*1650*/  S2R R0, SR_TID.X ;  /* 0x0000000000007919 */ /* 0x003e220000002100 */
[----:B------:R-:W-:Y:S01]  /*1660*/  USHF.L.U32 UR4, UR39, 0xd, URZ ;  /* 0x0000000d27047899 */ /* 0x000fe2000800063f */
[----:B------:R-:W-:Y:S01]  /*1670*/  IMAD.MOV.U32 R11, RZ, RZ, 0x90 ;  /* 0x00000090ff0b7424 */ /* 0x000fe200078e00ff */
[----:B------:R-:W-:Y:S01]  /*1680*/  SHF.L.U32 R7, R6, 0x1f, RZ ;  /* 0x0000001f06077819 */ /* 0x000fe200000006ff */
[----:B------:R-:W-:Y:S02]  /*1690*/  IMAD R8, R4, 0x8, R18 ;  /* 0x0000000804087824 */ /* 0x000fe400078e0212 */
[----:B------:R-:W-:-:S05]  /*16a0*/  IMAD.U32 R14, RZ, RZ, UR40 ;  /* 0x00000028ff0e7e24 */ /* 0x000fca000f8e00ff */
[----:B------:R-:W-:Y:S02]  /*16b0*/  ISETP.NE.AND P2, PT, R14, 0x1, PT ;  /* 0x000000010e00780c */ /* 0x000fe40003f45270 */
[----:B0-----:R-:W-:Y:S01]  /*16c0*/  SHF.R.U32.HI R5, RZ, 0x2, R0 ;  /* 0x00000002ff057819 */ /* 0x001fe20000011600 */
[C---:B------:R-:W-:Y:S01]  /*16d0*/  IMAD.SHL.U32 R9, R0.reuse, 0x10, RZ ;  /* 0x0000001000097824 */ /* 0x040fe200078e00ff */
[----:B------:R-:W-:Y:S02]  /*16e0*/  SHF.L.U32 R3, R0, 0x3, RZ ;  /* 0x0000000300037819 */ /* 0x000fe400000006ff */
[C---:B------:R-:W-:Y:S02]  /*16f0*/  LOP3.LUT R12, R5.reuse, 0x3, RZ, 0xc0, !PT ;  /* 0x00000003050c7812 */ /* 0x040fe400078ec0ff */
[----:B------:R-:W-:Y:S02]  /*1700*/  LOP3.LUT R10, R5, 0x4, RZ, 0xc0, !PT ;  /* 0x00000004050a7812 */ /* 0x000fe400078ec0ff */
[----:B------:R-:W-:-:S02]  /*1710*/  LOP3.LUT R3, R3, 0x18, R12, 0xe2, !PT ;  /* 0x0000001803037812 */ /* 0x000fc400078ee20c */
[----:B------:R-:W-:Y:S02]  /*1720*/  LOP3.LUT R9, R9, 0xe00, RZ, 0xc0, !PT ;  /* 0x00000e0009097812 */ /* 0x000fe400078ec0ff */
[----:B------:R-:W-:Y:S02]  /*1730*/  LOP3.LUT R0, R3, R10, RZ, 0xfc, !PT ;  /* 0x0000000a03007212 */ /* 0x000fe400078efcff */
[----:B------:R-:W-:Y:S02]  /*1740*/  LOP3.LUT P1, RZ, R5, 0x4, RZ, 0xc0, !PT ;  /* 0x0000000405ff7812 */ /* 0x000fe4000782c0ff */
[----:B------:R-:W-:Y:S02]  /*1750*/  LOP3.LUT R13, R0, R9, RZ, 0xfc, !PT ;  /* 0x00000009000d7212 */ /* 0x000fe400078efcff */
[----:B------:R-:W-:Y:S02]  /*1760*/  SEL R11, R11, 0x70, !P1 ;  /* 0x000000700b0b7807 */ /* 0x000fe40004800000 */
[----:B------:R-:W-:-:S05]  /*1770*/  LOP3.LUT R3, R13, UR4, RZ, 0xfc, !PT ;  /* 0x000000040d037c12 */ /* 0x000fca000f8efcff */
[----:B------:R-:W-:Y:S01]  /*1780*/  IMAD R3, R3, 0x4, R18 ;  /* 0x0000000403037824 */ /* 0x000fe200078e0212 */
[----:B------:R0:W1:Y:S06]  /*1790*/  SYNCS.PHASECHK.TRANS64.TRYWAIT P1, [R8+URZ], R7 ;  /* 0x00000007080075a7 */ /* 0x00006c000802017f */
[----:B------:R-:W-:Y:S05]  /*17a0*/  WARPSYNC.ALL ;  /* 0x0000000000007948 */ /* 0x000fea0003800000 */
[----:B------:R-:W-:Y:S01]  /*17b0*/  IADD3 R0, R3, R11, RZ ;  /* 0x0000000b03007210 */ /* 0x000fe20007ffe0ff */
[----:B------:R-:W-:Y:S04]  /*17c0*/  LDS R24, [R3+0x800] ;  /* 0x0008000003187984 */ /* 0x000fe80000000800 */
        /* <DEDUP_REMOVED lines=8> */
[----:B------:R-:W2:Y:S04]  /*1850*/  LDS R27, [R0+0xc00] ;  /* 0x000c0000001b7984 */ /* 0x000ea80000000800 */
[----:B------:R-:W-:Y:S04]  /*1860*/  LDS R162, [R0+0x4800] ;  /* 0x0048000000a27984 */ /* 0x000fe80000000800 */
[----:B------:R-:W-:Y:S04]  /*1870*/  LDS R163, [R0+0x4c00] ;  /* 0x004c000000a37984 */ /* 0x000fe80000000800 */
[----:B------:R-:W-:Y:S04]  /*1880*/  LDS R158, [R0+0x900] ;  /* 0x00090000009e7984 */ /* 0x000fe80000000800 */
[----:B------:R-:W-:Y:S04]  /*1890*/  LDS R159, [R0+0xd00] ;  /* 0x000d0000009f7984 */ /* 0x000fe80000000800 */
[----:B------:R-:W-:Y:S04]  /*18a0*/  LDS R154, [R0+0x4900] ;  /* 0x00490000009a7984 */ /* 0x000fe80000000800 */
[----:B------:R-:W3:Y:S01]  /*18b0*/  LDS R155, [R0+0x4d00] ;  /* 0x004d0000009b7984 */ /* 0x000ee20000000800 */
[----:B------:R-:W-:Y:S01]  /*18c0*/  R2UR UR4, R19 ;  /* 0x00000000130472ca */ /* 0x000fe200000e0000 */
[----:B--2---:R-:W-:Y:S01]  /*18d0*/  WARPGROUP.ARRIVE ;  /* 0x00000000000079c5 */ /* 0x004fe20000000000 */
[----:B------:R-:W-:Y:S01]  /*18e0*/  UMOV UR7, 0x40000040 ;  /* 0x4000004000077882 */ /* 0x000fe20000000000 */
[----:B-----5:R-:W-:Y:S01]  /*18f0*/  STL [R1+0x420], R16 ;  /* 0x0004201001007387 */ /* 0x020fe20000100800 */
[----:B------:R-:W-:-:S03]  /*1900*/  UMOV UR11, UR7 ;  /* 0x00000007000b7c82 */ /* 0x000fc60008000000 */
[----:B------:R-:W-:Y:S04]  /*1910*/  STL [R1+0x41c], R13 ;  /* 0x00041c0d01007387 */ /* 0x000fe80000100800 */
[----:B------:R2:W-:Y:S02]  /*1920*/  STL [R1+0x418], R12 ;  /* 0x0004180c01007387 */ /* 0x0005e40000100800 */
[----:B------:R-:W-:Y:S02]  /*1930*/  USHF.R.U32.HI UR4, URZ, 0x4, UR4 ;  /* 0x000000043f047899 */ /* 0x000fe40008011604 */
[----:B------:R-:W-:Y:S02]  /*1940*/  STL [R1+0x414], R11 ;  /* 0x0004140b01007387 */ /* 0x000fe40000100800 */
[----:B------:R-:W-:-:S02]  /*1950*/  ULOP3.LUT UR4, UR4, 0x3fff, URZ, 0xc0, !UPT ;  /* 0x00003fff04047892 */ /* 0x000fc4000f8ec03f */
[----:B------:R-:W-:Y:S02]  /*1960*/  STL [R1+0x410], R10 ;  /* 0x0004100a01007387 */ /* 0x000fe40000100800 */
[----:B------:R-:W-:Y:S02]  /*1970*/  ULOP3.LUT UR4, UR4, 0x10000, URZ, 0xfc, !UPT ;  /* 0x0001000004047892 */ /* 0x000fe4000f8efc3f */
[----:B------:R-:W-:Y:S02]  /*1980*/  STL [R1+0x40c], R9 ;  /* 0x00040c0901007387 */ /* 0x000fe40000100800 */
[----:B------:R-:W-:Y:S02]  /*1990*/  ULEA UR6, UR39, UR4, 0xb ;  /* 0x0000000427067291 */ /* 0x000fe4000f8e583f */
[----:B------:R0:W-:Y:S04]  /*19a0*/  STL [R1+0x408], R7 ;  /* 0x0004080701007387 */ /* 0x0001e80000100800 */
[----:B------:R4:W-:Y:S01]  /*19b0*/  STL [R1+0x404], R6 ;  /* 0x0004040601007387 */ /* 0x0009e20000100800 */
[----:B------:R-:W-:-:S02]  /*19c0*/  UMOV UR10, UR6 ;  /* 0x00000006000a7c82 */ /* 0x000fc40008000000 */
[----:B------:R-:W-:Y:S01]  /*19d0*/  HGMMA.64x256x8.F32.TF32 R24, R24, gdesc[UR4], RZ, !UPT, gsb0 ;  /* 0x07e0000418187df0 */ /* 0x000fe2000c0028ff */
[----:B------:R1:W-:Y:S04]  /*19e0*/  STL [R1+0x400], R5 ;  /* 0x0004000501007387 */ /* 0x0003e80000100800 */
[----:B------:R1:W-:Y:S04]  /*19f0*/  STL [R1+0x3fc], R4 ;  /* 0x0003fc0401007387 */ /* 0x0003e80000100800 */
[----:B------:R1:W-:Y:S01]  /*1a00*/  STL [R1+0x3f8], R2 ;  /* 0x0003f80201007387 */ /* 0x0003e20000100800 */
[----:B------:R-:W-:-:S03]  /*1a10*/  WARPGROUP.DEPBAR.LE gsb0, 0x0 ;  /* 0x00008000000079c5 */ /* 0x000fc60000010000 */
[----:B------:R-:W-:Y:S01]  /*1a20*/  STL.64 [R1], R24 ;  /* 0x0000001801007387 */ /* 0x000fe20000100a00 */
[----:B------:R-:W-:Y:S01]  /*1a30*/  IMAD.MOV.U32 R235, RZ, RZ, R59 ;  /* 0x000000ffffeb7224 */ /* 0x000fe200078e003b */
[----:B------:R-:W-:Y:S01]  /*1a40*/  MOV R232, R62 ;  /* 0x0000003e00e87202 */ /* 0x000fe20000000f00 */
[----:B------:R-:W-:Y:S01]  /*1a50*/  IMAD.MOV.U32 R234, RZ, RZ, R60 ;  /* 0x000000ffffea7224 */ /* 0x000fe200078e003c */
[----:B------:R-:W-:Y:S01]  /*1a60*/  STL.64 [R1+0x8], R26 ;  /* 0x0000081a01007387 */ /* 0x000fe20000100a00 */
        /* <DEDUP_REMOVED lines=61> */
[----:B--2---:R-:W-:Y:S01]  /*1e40*/  MOV R12, R142 ;  /* 0x0000008e000c7202 */ /* 0x004fe20000000f00 */
[----:B------:R-:W-:Y:S01]  /*1e50*/  IMAD.MOV.U32 R194, RZ, RZ, R100 ;  /* 0x000000ffffc27224 */ /* 0x000fe200078e0064 */
[----:B0-----:R-:W-:Y:S01]  /*1e60*/  MOV R7, R147 ;  /* 0x0000009300077202 */ /* 0x001fe20000000f00 */
[----:B------:R-:W-:Y:S01]  /*1e70*/  IMAD.MOV.U32 R193, RZ, RZ, R101 ;  /* 0x000000ffffc17224 */ /* 0x000fe200078e0065 */
[----:B------:R0:W-:Y:S01]  /*1e80*/  STL [R1+0x88], R58 ;  /* 0x0000883a01007387 */ /* 0x0001e20000100800 */
[----:B------:R-:W-:-:S02]  /*1e90*/  IMAD.MOV.U32 R191, RZ, RZ, R103 ;  /* 0x000000ffffbf7224 */ /* 0x000fc400078e0067 */
[----:B------:R-:W-:Y:S01]  /*1ea0*/  IMAD.MOV.U32 R190, RZ, RZ, R104 ;  /* 0x000000ffffbe7224 */ /* 0x000fe200078e0068 */
[----:B---3--:R-:W-:Y:S01]  /*1eb0*/  STL.64 [R1+0x810], R154 ;  /* 0x0008109a01007387 */ /* 0x008fe20000100a00 */
[----:B------:R-:W-:Y:S02]  /*1ec0*/  IMAD.MOV.U32 R189, RZ, RZ, R105 ;  /* 0x000000ffffbd7224 */ /* 0x000fe400078e0069 */
[----:B------:R-:W-:Y:S01]  /*1ed0*/  IMAD.MOV.U32 R188, RZ, RZ, R106 ;  /* 0x000000ffffbc7224 */ /* 0x000fe200078e006a */
[----:B------:R-:W-:Y:S01]  /*1ee0*/  STL.64 [R1+0x808], R152 ;  /* 0x0008089801007387 */ /* 0x000fe20000100a00 */
[----:B------:R-:W-:Y:S02]  /*1ef0*/  IMAD.MOV.U32 R186, RZ, RZ, R108 ;  /* 0x000000ffffba7224 */ /* 0x000fe400078e006c */
[----:B------:R-:W-:Y:S02]  /*1f00*/  IMAD.MOV.U32 R185, RZ, RZ, R109 ;  /* 0x000000ffffb97224 */ /* 0x000fe400078e006d */
[----:B------:R-:W-:-:S02]  /*1f10*/  IMAD.MOV.U32 R184, RZ, RZ, R110 ;  /* 0x000000ffffb87224 */ /* 0x000fc400078e006e */
[----:B------:R-:W-:Y:S02]  /*1f20*/  IMAD.MOV.U32 R183, RZ, RZ, R111 ;  /* 0x000000ffffb77224 */ /* 0x000fe400078e006f */
[----:B------:R-:W-:Y:S02]  /*1f30*/  IMAD.MOV.U32 R181, RZ, RZ, R113 ;  /* 0x000000ffffb57224 */ /* 0x000fe400078e0071 */
[----:B------:R-:W-:Y:S02]  /*1f40*/  IMAD.MOV.U32 R180, RZ, RZ, R114 ;  /* 0x000000ffffb47224 */ /* 0x000fe400078e0072 */
        /* <DEDUP_REMOVED lines=26> */
[----:B----4-:R-:W-:-:S02]  /*20f0*/  IMAD.MOV.U32 R6, RZ, RZ, R148 ;  /* 0x000000ffff067224 */ /* 0x010fc400078e0094 */
[----:B-1----:R-:W-:Y:S02]  /*2100*/  IMAD.MOV.U32 R5, RZ, RZ, R149 ;  /* 0x000000ffff057224 */ /* 0x002fe400078e0095 */
[----:B------:R-:W-:Y:S02]  /*2110*/  IMAD.MOV.U32 R4, RZ, RZ, R150 ;  /* 0x000000ffff047224 */ /* 0x000fe400078e0096 */
[----:B------:R-:W-:Y:S02]  /*2120*/  IMAD.MOV.U32 R2, RZ, RZ, R151 ;  /* 0x000000ffff027224 */ /* 0x000fe400078e0097 */
[----:B0-----:R-:W-:-:S06]  /*2130*/  WARPGROUP.ARRIVE ;  /* 0x00000000000079c5 */ /* 0x001fcc0000000000 */
[----:B------:R-:W-:Y:S03]  /*2140*/  HGMMA.64x256x8.F32.TF32 R24, R160, gdesc[UR8], RZ, !UPT, gsb0 ;  /* 0x07e00008a0187df0 */ /* 0x000fe6000c0028ff */
[----:B------:R-:W-:Y:S02]  /*2150*/  WARPGROUP.DEPBAR.LE gsb0, 0x0 ;  /* 0x00008000000079c5 */ /* 0x000fe40000010000 */
[----:B------:R-:W-:Y:S04]  /*2160*/  STL.64 [R1+0x800], R150 ;  /* 0x0008009601007387 */ /* 0x000fe80000100a00 */
        /* <DEDUP_REMOVED lines=60> */
[----:B------:R0:W-:Y:S04]  /*2530*/  STL.64 [R1+0x618], R28 ;  /* 0x0006181c01007387 */ /* 0x0001e80000100a00 */
[----:B0-----:R-:W2:Y:S04]  /*2540*/  LDL.LU R28, [R1] ;  /* 0x00000000011c7983 */ /* 0x001ea80000300800 */
[----:B------:R-:W2:Y:S04]  /*2550*/  LDL.LU R29, [R1+0x4] ;  /* 0x00000400011d7983 */ /* 0x000ea80000300800 */
        /* <DEDUP_REMOVED lines=32> */
[----:B------:R-:W2:Y:S01]  /*2760*/  LDL.LU R62, [R1+0x88] ;  /* 0x00008800013e7983 */ /* 0x000ea20000300800 */
[----:B------:R-:W-:Y:S01]  /*2770*/  MOV R63, R235 ;  /* 0x000000eb003f7202 */ /* 0x000fe20000000f00 */
[----:B------:R-:W-:Y:S01]  /*2780*/  IMAD.MOV.U32 R64, RZ, RZ, R234 ;  /* 0x000000ffff407224 */ /* 0x000fe200078e00ea */
        /* <DEDUP_REMOVED lines=36> */
[----:B------:R-:W-:Y:S01]  /*29d0*/  UIADD3 UR8, UR6, 0x2, URZ ;  /* 0x0000000206087890 */ /* 0x000fe2000fffe03f */
[----:B------:R-:W-:Y:S01]  /*29e0*/  IMAD.MOV.U32 R87, RZ, RZ, R211 ;  /* 0x000000ffff577224 */ /* 0x000fe200078e00d3 */
[----:B------:R-:W-:Y:S01]  /*29f0*/  UMOV UR11, 0x40000040 ;  /* 0x40000040000b7882 */ /* 0x000fe20000000000 */
[----:B------:R-:W-:-:S02]  /*2a00*/  IMAD.MOV.U32 R89, RZ, RZ, R209 ;  /* 0x000000ffff597224 */ /* 0x000fc400078e00d1 */
[----:B------:R-:W-:Y:S02]  /*2a10*/  IMAD.MOV.U32 R90, RZ, RZ, R208 ;  /* 0x000000ffff5a7224 */ /* 0x000fe400078e00d0 */
[----:B------:R-:W-:Y:S01]  /*2a20*/  IMAD.MOV.U32 R91, RZ, RZ, R207 ;  /* 0x000000ffff5b7224 */ /* 0x000fe200078e00cf */
[----:B------:R-:W-:Y:S01]  /*2a30*/  UMOV UR10, UR8 ;  /* 0x00000008000a7c82 */ /* 0x000fe20008000000 */
        /* <DEDUP_REMOVED lines=50> */
[----:B------:R-:W-:-:S06]  /*2d60*/  IMAD.MOV.U32 R155, RZ, RZ, R2 ;  /* 0x000000ffff9b7224 */ /* 0x000fcc00078e0002 */
[----:B--2---:R-:W-:-:S06]  /*2d70*/  WARPGROUP.ARRIVE ;  /* 0x00000000000079c5 */ /* 0x004fcc0000000000 */
[----:B------:R-:W-:Y:S03]  /*2d80*/  HGMMA.64x256x8.F32.TF32 R28, R156, gdesc[UR8], R28, gsb0 ;  /* 0x07e000089c1c7df0 */ /* 0x000fe6000800281c */
[----:B------:R-:W-:Y:S02]  /*2d90*/  WARPGROUP.DEPBAR.LE gsb0, 0x0 ;  /* 0x00008000000079c5 */ /* 0x000fe40000010000 */
[----:B------:R-:W-:Y:S04]  /*2da0*/  STL.64 [R1], R28 ;  /* 0x0000001c01007387 */ /* 0x000fe80000100a00 */
        /* <DEDUP_REMOVED lines=63> */
[----:B0-----:R-:W2:Y:S04]  /*31a0*/  LDL.LU.64 R154, [R1+0x810] ;  /* 0x00081000019a7983 */ /* 0x001ea80000300a00 */
[----:B------:R-:W2:Y:S04]  /*31b0*/  LDL.LU.64 R152, [R1+0x808] ;  /* 0x0008080001987983 */ /* 0x000ea80000300a00 */
        /* <DEDUP_REMOVED lines=61> */
[----:B------:R-:W2:Y:S02]  /*3590*/  LDL.LU.64 R28, [R1+0x618] ;  /* 0x00061800011c7983 */ /* 0x000ea40000300a00 */
[----:B--2---:R-:W-:-:S06]  /*35a0*/  WARPGROUP.ARRIVE ;  /* 0x00000000000079c5 */ /* 0x004fcc0000000000 */
[----:B------:R-:W-:Y:S03]  /*35b0*/  HGMMA.64x256x8.F32.TF32 R24, R152, gdesc[UR8], R24, gsb0 ;  /* 0x07e0000898187df0 */ /* 0x000fe60008002818 */
        /* <DEDUP_REMOVED lines=63> */
[----:B------:R-:W-:Y:S04]  /*39b0*/  LDS R156, [R3+0xa00] ;  /* 0x000a0000039c7984 */ /* 0x000fe80000000800 */
[----:B------:R-:W-:Y:S04]  /*39c0*/  LDS R157, [R3+0xe00] ;  /* 0x000e0000039d7984 */ /* 0x000fe80000000800 */
[----:B0-----:R-:W2:Y:S04]  /*39d0*/  LDL.LU.64 R28, [R1] ;  /* 0x00000000011c7983 */ /* 0x001ea80000300a00 */
        /* <DEDUP_REMOVED lines=62> */
[----:B------:R-:W2:Y:S01]  /*3dc0*/  LDL.LU.64 R154, [R1+0x1f8] ;  /* 0x0001f800019a7983 */ /* 0x000ea20000300a00 */
[----:B------:R-:W-:Y:S01]  /*3dd0*/  UIADD3 UR8, UR6, 0x4, URZ ;  /* 0x0000000406087890 */ /* 0x000fe2000fffe03f */
[----:B------:R-:W-:-:S02]  /*3de0*/  UMOV UR11, 0x40000040 ;  /* 0x40000040000b7882 */ /* 0x000fc40000000000 */
[----:B------:R-:W-:Y:S04]  /*3df0*/  LDS R158, [R0+0xa00] ;  /* 0x000a0000009e7984 */ /* 0x000fe80000000800 */
[----:B------:R-:W2:Y:S01]  /*3e00*/  LDS R159, [R0+0xe00] ;  /* 0x000e0000009f7984 */ /* 0x000ea20000000800 */
[----:B------:R-:W-:Y:S01]  /*3e10*/  UMOV UR10, UR8 ;  /* 0x00000008000a7c82 */ /* 0x000fe20008000000 */
[----:B--2---:R-:W-:-:S06]  /*3e20*/  WARPGROUP.ARRIVE ;  /* 0x00000000000079c5 */ /* 0x004fcc0000000000 */
[----:B------:R-:W-:Y:S03]  /*3e30*/  HGMMA.64x256x8.F32.TF32 R28, R156, gdesc[UR8], R28, gsb0 ;  /* 0x07e000089c1c7df0 */ /* 0x000fe6000800281c */
[----:B------:R-:W-:Y:S02]  /*3e40*/  WARPGROUP.DEPBAR.LE gsb0, 0x0 ;  /* 0x00008000000079c5 */ /* 0x000fe40000010000 */
        /* <DEDUP_REMOVED lines=52> */
[----:B------:R0:W-:Y:S01]  /*4190*/  STL [R1+0x68], R54 ;  /* 0x0000683601007387 */ /* 0x0001e20000100800 */
[----:B------:R-:W-:Y:S01]  /*41a0*/  IMAD.MOV.U32 R183, RZ, RZ, R118 ;  /* 0x000000ffffb77224 */ /* 0x000fe200078e0076 */
[----:B------:R-:W-:Y:S01]  /*41b0*/  MOV R219, R82 ;  /* 0x0000005200db7202 */ /* 0x000fe20000000f00 */
[----:B------:R-:W-:Y:S01]  /*41c0*/  IMAD.MOV.U32 R182, RZ, RZ, R119 ;  /* 0x000000ffffb67224 */ /* 0x000fe200078e0077 */
[----:B------:R-:W2:Y:S01]  /*41d0*/  LDL.LU.64 R150, [R1+0x610] ;  /* 0x0006100001967983 */ /* 0x000ea20000300a00 */
        /* <DEDUP_REMOVED lines=24> */
[----:B------:R-:W-:-:S02]  /*4360*/  IMAD.MOV.U32 R201, RZ, RZ, R100 ;  /* 0x000000ffffc97224 */ /* 0x000fc400078e0064 */
[----:B------:R-:W-:Y:S01]  /*4370*/  IMAD.MOV.U32 R200, RZ, RZ, R101 ;  /* 0x000000ffffc87224 */ /* 0x000fe200078e0065 */
[----:B------:R-:W2:Y:S01]  /*4380*/  LDL.LU.64 R136, [R1+0x5d8] ;  /* 0x0005d80001887983 */ /* 0x000ea20000300a00 */
[----:B------:R-:W-:Y:S02]  /*4390*/  IMAD.MOV.U32 R203, RZ, RZ, R98 ;  /* 0x000000ffffcb7224 */ /* 0x000fe400078e0062 */
[----:B------:R-:W-:Y:S01]  /*43a0*/  IMAD.MOV.U32 R202, RZ, RZ, R99 ;  /* 0x000000ffffca7224 */ /* 0x000fe200078e0063 */
[----:B------:R-:W2:Y:S01]  /*43b0*/  LDL.LU.64 R134, [R1+0x5d0] ;  /* 0x0005d00001867983 */ /* 0x000ea20000300a00 */
[----:B------:R-:W-:Y:S02]  /*43c0*/  IMAD.MOV.U32 R205, RZ, RZ, R96 ;  /* 0x000000ffffcd7224 */ /* 0x000fe400078e0060 */
        /* <DEDUP_REMOVED lines=53> */
[----:B------:R-:W-:-:S03]  /*4720*/  IMAD.MOV.U32 R8, RZ, RZ, R155 ;  /* 0x000000ffff087224 */ /* 0x000fc600078e009b */
        /* <DEDUP_REMOVED lines=35> */
[----:B------:R-:W-:Y:S04]  /*4960*/  LDS R152, [R3+0x4a00] ;  /* 0x004a000003987984 */ /* 0x000fe80000000800 */
[----:B------:R-:W-:Y:S04]  /*4970*/  LDS R153, [R3+0x4e00] ;  /* 0x004e000003997984 */ /* 0x000fe80000000800 */
[----:B------:R-:W-:Y:S04]  /*4980*/  LDS R154, [R0+0x4a00] ;  /* 0x004a0000009a7984 */ /* 0x000fe80000000800 */
[----:B------:R-:W2:Y:S02]  /*4990*/  LDS R155, [R0+0x4e00] ;  /* 0x004e0000009b7984 */ /* 0x000ea40000000800 */
        /* <DEDUP_REMOVED lines=92> */
[----:B------:R-:W-:-:S02]  /*4f60*/  IMAD.MOV.U32 R142, RZ, RZ, R159 ;  /* 0x000000ffff8e7224 */ /* 0x000fc400078e009f */
[----:B------:R-:W-:Y:S01]  /*4f70*/  IMAD.MOV.U32 R143, RZ, RZ, R158 ;  /* 0x000000ffff8f7224 */ /* 0x000fe200078e009e */
[----:B------:R-:W-:Y:S01]  /*4f80*/  LDS R159, [R0+0xf00] ;  /* 0x000f0000009f7984 */ /* 0x000fe20000000800 */
[----:B------:R-:W-:Y:S02]  /*4f90*/  IMAD.MOV.U32 R144, RZ, RZ, R157 ;  /* 0x000000ffff907224 */ /* 0x000fe400078e009d */
[----:B------:R-:W-:Y:S01]  /*4fa0*/  IMAD.MOV.U32 R145, RZ, RZ, R156 ;  /* 0x000000ffff917224 */ /* 0x000fe200078e009c */
[----:B------:R-:W-:Y:S04]  /*4fb0*/  LDS R157, [R3+0xf00] ;  /* 0x000f0000039d7984 */ /* 0x000fe80000000800 */
[----:B------:R-:W-:Y:S04]  /*4fc0*/  LDS R156, [R3+0xb00] ;  /* 0x000b0000039c7984 */ /* 0x000fe80000000800 */
[----:B------:R-:W2:Y:S01]  /*4fd0*/  LDS R158, [R0+0xb00] ;  /* 0x000b0000009e7984 */ /* 0x000ea20000000800 */
        /* <DEDUP_REMOVED lines=44> */
[----:B------:R-:W-:Y:S01]  /*52a0*/  IMAD.MOV.U32 R83, RZ, RZ, R218 ;  /* 0x000000ffff537224 */ /* 0x000fe200078e00da */
[----:B------:R0:W5:Y:S01]  /*52b0*/  LDL.LU R16, [R1+0x420] ;  /* 0x0004200001107983 */ /* 0x0001620000300800 */
[----:B------:R-:W-:-:S02]  /*52c0*/  IMAD.MOV.U32 R84, RZ, RZ, R217 ;  /* 0x000000ffff547224 */ /* 0x000fc400078e00d9 */
[----:B------:R-:W-:Y:S01]  /*52d0*/  IMAD.MOV.U32 R85, RZ, RZ, R216 ;  /* 0x000000ffff557224 */ /* 0x000fe200078e00d8 */
[----:B------:R0:W5:Y:S01]  /*52e0*/  LDL.LU R13, [R1+0x41c] ;  /* 0x00041c00010d7983 */ /* 0x0001620000300800 */
[----:B------:R-:W-:Y:S02]  /*52f0*/  IMAD.MOV.U32 R87, RZ, RZ, R214 ;  /* 0x000000ffff577224 */ /* 0x000fe400078e00d6 */
[----:B------:R-:W-:Y:S01]  /*5300*/  IMAD.MOV.U32 R88, RZ, RZ, R213 ;  /* 0x000000ffff587224 */ /* 0x000fe200078e00d5 */
[----:B------:R0:W5:Y:S01]  /*5310*/  LDL.LU R12, [R1+0x418] ;  /* 0x00041800010c7983 */ /* 0x0001620000300800 */
[----:B------:R-:W-:Y:S02]  /*5320*/  IMAD.MOV.U32 R89, RZ, RZ, R212 ;  /* 0x000000ffff597224 */ /* 0x000fe400078e00d4 */
        /* <DEDUP_REMOVED lines=122> */
[----:B------:R-:W-:Y:S04]  /*5ad0*/  STL.64 [R1+0x1f0], R152 ;  /* 0x0001f09801007387 */ /* 0x000fe80000100a00 */
[----:B------:R-:W-:Y:S04]  /*5ae0*/  STL.64 [R1+0x1f8], R154 ;  /* 0x0001f89a01007387 */ /* 0x000fe80000100a00 */
[----:B-1----:R-:W2:Y:S04]  /*5af0*/  LDL.LU.64 R150, [R1+0x3f0] ;  /* 0x0003f00001967983 */ /* 0x002ea80000300a00 */
        /* <DEDUP_REMOVED lines=68> */
[----:B0-----:R-:W-:Y:S05]  /*5f40*/  @!P2 BRA `(.L_x_22) ;  /* 0x000000a80030a947 */ /* 0x001fea0003800000 */
[----:B------:R-:W-:Y:S05]  /*5f50*/  @!P0 BRA `(.L_x_23) ;  /* 0x0000000000048947 */ /* 0x000fea0003800000 */
[----:B------:R-:W-:Y:S01]  /*5f60*/  BPT.TRAP 0x1 ;  /* 0x000000040000795c */ /* 0x000fe20000300000 */
.L_x_23:
[----:B------:R-:W-:Y:S05]  /*5f70*/  @P1 BRA `(.L_x_24) ;  /* 0x0000000000181947 */ /* 0x000fea0003800000 */
[----:B------:R-:W0:Y:S01]  /*5f80*/  S2UR UR6, SR_CgaCtaId ;  /* 0x00000000000679c3 */ /* 0x000e220000008800 */
[----:B------:R-:W-:Y:S02]  /*5f90*/  UMOV UR5, 0x400 ;  /* 0x0000040000057882 */ /* 0x000fe40000000000 */
[----:B0-----:R-:W-:-:S06]  /*5fa0*/  ULEA UR5, UR6, UR5, 0x18 ;  /* 0x0000000506057291 */ /* 0x001fcc000f8ec03f */
[----:B-----5:R-:W-:-:S04]  /*5fb0*/  LEA R0, R4, UR5, 0x3 ;  /* 0x0000000504007c11 */ /* 0x020fc8000f8e18ff */
[----:B------:R-:W0:Y:S02]  /*5fc0*/  SYNCS.PHASECHK.TRANS64.TRYWAIT P1, [R0+URZ], R7 ;  /* 0x00000007000075a7 */ /* 0x000e24000802017f */
[----:B0-----:R-:W-:Y:S05]  /*5fd0*/  @!P1 BRA `(.L_x_25) ;  /* 0x000001e000709947 */ /* 0x001fea0003800000 */
.L_x_24:
[----:B------:R-:W1:Y:S01]  /*5fe0*/  S2UR UR6, SR_CgaCtaId ;  /* 0x00000000000679c3 */ /* 0x000e620000008800 */
[----:B------:R-:W-:Y:S01]  /*5ff0*/  UMOV UR5, 0x400 ;  /* 0x0000040000057882 */ /* 0x000fe20000000000 */
[----:B0----5:R-:W-:-:S04]  /*6000*/  SHF.L.U32 R0, R4, 0xd, RZ ;  /* 0x0000000d04007819 */ /* 0x021fc800000006ff */
[----:B------:R-:W-:Y:S02]  /*6010*/  LOP3.LUT R161, R0, R13, RZ, 0xfc, !PT ;  /* 0x0000000d00a17212 */ /* 0x000fe400078efcff */
[----:B------:R-:W0:Y:S01]  /*6020*/  LDC R3, c[0x0][0x28c] ;  /* 0x0000a300ff037b82 */ /* 0x000e220000000800 */
[----:B-1----:R-:W-:-:S03]  /*6030*/  ULEA UR9, UR6, UR5, 0x18 ;  /* 0x0000000506097291 */ /* 0x002fc6000f8ec03f */
[----:B------:R-:W-:-:S03]  /*6040*/  UMOV UR5, UR39 ;  /* 0x0000002700057c82 */ /* 0x000fc60008000000 */
[----:B------:R-:W-:Y:S02]  /*6050*/  LEA R161, R161, UR9, 0x2 ;  /* 0x00000009a1a17c11 */ /* 0x000fe4000f8e10ff */
[----:B0-----:R-:W-:-:S03]  /*6060*/  ISETP.GE.AND P1, PT, R3, 0x41, PT ;  /* 0x000000410300780c */ /* 0x001fc60003f26270 */
[----:B------:R-:W-:Y:S01]  /*6070*/  IMAD.IADD R163, R11, 0x1, R161 ;  /* 0x000000010ba37824 */ /* 0x000fe200078e02a1 */
[----:B------:R0:W1:Y:S04]  /*6080*/  LDS R164, [R161+0x800] ;  /* 0x00080000a1a47984 */ /* 0x0000680000000800 */
[----:B------:R0:W2:Y:S04]  /*6090*/  LDS R165, [R161+0xc00] ;  /* 0x000c0000a1a57984 */ /* 0x0000a80000000800 */
[----:B------:R0:W3:Y:S04]  /*60a0*/  LDS R160, [R161+0x4800] ;  /* 0x00480000a1a07984 */ /* 0x0000e80000000800 */
[----:B------:R0:W4:Y:S04]  /*60b0*/  LDS R166, [R163+0x800] ;  /* 0x00080000a3a67984 */ /* 0x0001280000000800 */
[----:B------:R0:W0:Y:S04]  /*60c0*/  LDS R167, [R163+0xc00] ;  /* 0x000c0000a3a77984 */ /* 0x0000280000000800 */
[----:B------:R0:W0:Y:S04]  /*60d0*/  LDS R162, [R163+0x4800] ;  /* 0x00480000a3a27984 */ /* 0x0000280000000800 */
[----:B------:R-:W0:Y:S04]  /*60e0*/  LDS R161, [R161+0x4c00] ;  /* 0x004c0000a1a17984 */ /* 0x000e280000000800 */
[----:B------:R-:W0:Y:S01]  /*60f0*/  LDS R163, [R163+0x4c00] ;  /* 0x004c0000a3a37984 */ /* 0x000e220000000800 */
[----:B------:R-:W-:Y:S05]  /*6100*/  @!P1 BRA `(.L_x_26) ;  /* 0x0000005000b89947 */ /* 0x000fea0003800000 */
[----:B------:R-:W-:Y:S01]  /*6110*/  R2UR UR8, R4 ;  /* 0x00000000040872ca */ /* 0x000fe200000e0000 */
[----:B------:R-:W-:Y:S01]  /*6120*/  UIADD3 UR6, UR40, -0x1, URZ ;  /* 0xffffffff28067890 */ /* 0x000fe2000fffe03f */
[----:B------:R-:W-:-:S13]  /*6130*/  UMOV UR5, UR39 ;  /* 0x0000002700057c82 */ /* 0x000fda0008000000 */
.L_x_34:
[----:B------:R-:W-:-:S04]  /*6140*/  UIADD3 UR7, UR8, 0x1, URZ ;  /* 0x0000000108077890 */ /* 0x000fc8000fffe03f */
[----:B------:R-:W-:-:S04]  /*6150*/  UISETP.NE.AND UP0, UPT, UR7, 0x3, UPT ;  /* 0x000000030700788c */ /* 0x000fc8000bf05270 */
[----:B------:R-:W-:Y:S02]  /*6160*/  USEL UR9, URZ, 0x1, UP0 ;  /* 0x000000013f097887 */ /* 0x000fe40008000000 */
[----:B------:R-:W-:-:S04]  /*6170*/  USEL UR7, UR7, URZ, UP0 ;  /* 0x0000003f07077287 */ /* 0x000fc80008000000 */
[----:B------:R-:W-:Y:S02]  /*6180*/  LOP3.LUT R6, R6, UR9, RZ, 0x3c, !PT ;  /* 0x0000000906067c12 */ /* 0x000fe4000f8e3cff */
[----:B------:R-:W-:Y:S01]  /*6190*/  IMAD.U32 R4, RZ, RZ, UR7 ;  /* 0x00000007ff047e24 */ /* 0x000fe2000f8e00ff */
[----:B------:R-:W-:Y:S06]  /*61a0*/  @!P0 BRA `(.L_x_27) ;  /* 0x0000000000048947 */ /* 0x000fec0003800000 */
[----:B------:R-:W-:Y:S01]  /*61b0*/  BPT.TRAP 0x1 ;  /* 0x000000040000795c */ /* 0x000fe20000300000 */
.L_x_27:
        /* <DEDUP_REMOVED lines=64> */
[----:B-----5:R-:W0:Y:S04]  /*65c0*/  LDL.LU.64 R24, [R1] ;  /* 0x0000000001187983 */ /* 0x020e280000300a00 */
[----:B------:R-:W0:Y:S04]  /*65d0*/  LDL.LU.64 R26, [R1+0x8] ;  /* 0x00000800011a7983 */ /* 0x000e280000300a00 */
        /* <DEDUP_REMOVED lines=61> */
[----:B------:R-:W0:Y:S01]  /*69b0*/  LDL.LU.64 R150, [R1+0x1f8] ;  /* 0x0001f80001967983 */ /* 0x000e220000300a00 */
[----:B------:R-:W5:Y:S01]  /*69c0*/  S2UR UR7, SR_CgaCtaId ;  /* 0x00000000000779c3 */ /* 0x000f620000008800 */
[----:B------:R-:W-:Y:S01]  /*69d0*/  UMOV UR9, 0x400 ;  /* 0x0000040000097882 */ /* 0x000fe20000000000 */
[----:B------:R-:W-:Y:S01]  /*69e0*/  SHF.L.U32 R7, R6, 0x1f, RZ ;  /* 0x0000001f06077819 */ /* 0x000fe200000006ff */
[----:B------:R-:W-:Y:S01]  /*69f0*/  ULEA UR10, UR8, UR4, 0xb ;  /* 0x00000004080a7291 */ /* 0x000fe2000f8e583f */
[----:B------:R-:W-:Y:S01]  /*6a00*/  UMOV UR11, 0x40000040 ;  /* 0x40000040000b7882 */ /* 0x000fe20000000000 */
[----:B-----5:R-:W-:-:S06]  /*6a10*/  ULEA UR9, UR7, UR9, 0x18 ;  /* 0x0000000907097291 */ /* 0x020fcc000f8ec03f */
[----:B------:R-:W-:-:S04]  /*6a20*/  LEA R8, R4, UR9, 0x3 ;  /* 0x0000000904087c11 */ /* 0x000fc8000f8e18ff */
[----:B------:R0:W0:Y:S02]  /*6a30*/  SYNCS.PHASECHK.TRANS64.TRYWAIT P1, [R8+URZ], R7 ;  /* 0x00000007080075a7 */ /* 0x000024000802017f */
[----:B012-4-:R-:W-:-:S06]  /*6a40*/  WARPGROUP.ARRIVE ;  /* 0x00000000000079c5 */ /* 0x017fcc0000000000 */
        /* <DEDUP_REMOVED lines=70> */
[----:B------:R-:W3:Y:S01]  /*6eb0*/  LDL.LU.64 R150, [R1+0x5f0] ;  /* 0x0005f00001967983 */ /* 0x000ee20000300a00 */
        /* <DEDUP_REMOVED lines=8> */
[----:B------:R-:W-:-:S02]  /*6f40*/  IMAD.MOV.U32 R190, RZ, RZ, R102 ;  /* 0x000000ffffbe7224 */ /* 0x000fc400078e0066 */
[----:B------:R-:W-:Y:S01]  /*6f50*/  IMAD.MOV.U32 R189, RZ, RZ, R103 ;  /* 0x000000ffffbd7224 */ /* 0x000fe200078e0067 */
[----:B------:R-:W3:Y:S01]  /*6f60*/  LDL.LU.64 R144, [R1+0x5d8] ;  /* 0x0005d80001907983 */ /* 0x000ee20000300a00 */
[----:B------:R-:W-:Y:S02]  /*6f70*/  IMAD.MOV.U32 R192, RZ, RZ, R100 ;  /* 0x000000ffffc07224 */ /* 0x000fe400078e0064 */
[----:B------:R-:W-:Y:S01]  /*6f80*/  IMAD.MOV.U32 R191, RZ, RZ, R101 ;  /* 0x000000ffffbf7224 */ /* 0x000fe200078e0065 */
[----:B------:R-:W3:Y:S01]  /*6f90*/  LDL.LU.64 R142, [R1+0x5d0] ;  /* 0x0005d000018e7983 */ /* 0x000ee20000300a00 */
[----:B------:R-:W-:Y:S02]  /*6fa0*/  IMAD.MOV.U32 R194, RZ, RZ, R98 ;  /* 0x000000ffffc27224 */ /* 0x000fe400078e0062 */
        /* <DEDUP_REMOVED lines=49> */
[----:B------:R-:W3:Y:S04]  /*72c0*/  LDL.LU.64 R108, [R1+0x548] ;  /* 0x00054800016c7983 */ /* 0x000ee80000300a00 */
        /* <DEDUP_REMOVED lines=25> */
[----:B0-----:R-:W3:Y:S04]  /*7460*/  LDL.LU.64 R56, [R1+0x478] ;  /* 0x0004780001387983 */ /* 0x001ee80000300a00 */
        /* <DEDUP_REMOVED lines=15> */
[----:B------:R-:W3:Y:S01]  /*7560*/  LDL.LU.64 R24, [R1+0x3f8] ;  /* 0x0003f80001187983 */ /* 0x000ee20000300a00 */
[----:B------:R-:W-:Y:S01]  /*7570*/  UMOV UR14, UR10 ;  /* 0x0000000a000e7c82 */ /* 0x000fe20008000000 */
[----:B------:R-:W-:Y:S01]  /*7580*/  UMOV UR15, UR11 ;  /* 0x0000000b000f7c82 */ /* 0x000fe20008000000 */
[----:B---3--:R-:W-:-:S06]  /*7590*/  WARPGROUP.ARRIVE ;  /* 0x00000000000079c5 */ /* 0x008fcc0000000000 */
        /* <DEDUP_REMOVED lines=98> */
[----:B------:R-:W-:Y:S02]  /*7bc0*/  IMAD.MOV.U32 R152, RZ, RZ, R3 ;  /* 0x000000ffff987224 */ /* 0x000fe400078e0003 */
[----:B------:R-:W0:Y:S01]  /*7bd0*/  S2R R3, SR_TID.X ;  /* 0x0000000000037919 */ /* 0x000e220000002100 */
[----:B------:R-:W-:Y:S01]  /*7be0*/  IMAD.MOV.U32 R139, RZ, RZ, R153 ;  /* 0x000000ffff8b7224 */ /* 0x000fe200078e0099 */
[----:B------:R-:W-:Y:S01]  /*7bf0*/  MOV R138, R154 ;  /* 0x0000009a008a7202 */ /* 0x000fe20000000f00 */
[----:B------:R-:W-:Y:S01]  /*7c00*/  IMAD.MOV.U32 R154, RZ, RZ, R5 ;  /* 0x000000ffff9a7224 */ /* 0x000fe200078e0005 */
[----:B------:R-:W-:Y:S01]  /*7c10*/  MOV R153, R9 ;  /* 0x0000000900997202 */ /* 0x000fe20000000f00 */
[----:B------:R-:W-:Y:S02]  /*7c20*/  IMAD.MOV.U32 R151, RZ, RZ, R10 ;  /* 0x000000ffff977224 */ /* 0x000fe400078e000a */
[----:B------:R-:W-:Y:S02]  /*7c30*/  IMAD.MOV.U32 R137, RZ, RZ, R155 ;  /* 0x000000ffff897224 */ /* 0x000fe400078e009b */
[----:B------:R-:W-:-:S02]  /*7c40*/  IMAD.MOV.U32 R150, RZ, RZ, R12 ;  /* 0x000000ffff967224 */ /* 0x000fc400078e000c */
[----:B------:R-:W-:Y:S02]  /*7c50*/  IMAD.MOV.U32 R155, RZ, RZ, R0 ;  /* 0x000000ffff9b7224 */ /* 0x000fe400078e0000 */
[----:B0-----:R-:W-:Y:S01]  /*7c60*/  IMAD.SHL.U32 R9, R3, 0x10, RZ ;  /* 0x0000001003097824 */ /* 0x001fe200078e00ff */
[----:B------:R-:W-:-:S04]  /*7c70*/  SHF.R.U32.HI R5, RZ, 0x2, R3 ;  /* 0x00000002ff057819 */ /* 0x000fc80000011603 */
[----:B------:R-:W-:Y:S02]  /*7c80*/  LOP3.LUT R9, R9, 0xe00, RZ, 0xc0, !PT ;  /* 0x00000e0009097812 */ /* 0x000fe400078ec0ff */
[C---:B------:R-:W-:Y:S02]  /*7c90*/  LOP3.LUT R10, R5.reuse, 0x4, RZ, 0xc0, !PT ;  /* 0x00000004050a7812 */ /* 0x040fe400078ec0ff */
[----:B------:R-:W-:Y:S02]  /*7ca0*/  LOP3.LUT R12, R5, 0x3, RZ, 0xc0, !PT ;  /* 0x00000003050c7812 */ /* 0x000fe400078ec0ff */
[----:B------:R-:W-:Y:S01]  /*7cb0*/  LOP3.LUT R0, R9, R10, RZ, 0xfc, !PT ;  /* 0x0000000a09007212 */ /* 0x000fe200078efcff */
[----:B------:R-:W-:-:S03]  /*7cc0*/  IMAD.SHL.U32 R3, R3, 0x8, RZ ;  /* 0x0000000803037824 */ /* 0x000fc600078e00ff */
[----:B------:R-:W-:-:S04]  /*7cd0*/  LOP3.LUT R0, R0, R12, RZ, 0xfc, !PT ;  /* 0x0000000c00007212 */ /* 0x000fc800078efcff */
[----:B------:R-:W-:Y:S02]  /*7ce0*/  LOP3.LUT R3, R0, 0x18, R3, 0xf8, !PT ;  /* 0x0000001800037812 */ /* 0x000fe400078ef803 */
[----:B------:R-:W-:-:S05]  /*7cf0*/  MOV R0, UR8 ;  /* 0x0000000800007c02 */ /* 0x000fca0008000f00 */
[----:B------:R-:W-:-:S05]  /*7d00*/  IMAD R0, R0, 0x2000, R3 ;  /* 0x0000200000007824 */ /* 0x000fca00078e0203 */
[----:B------:R-:W-:Y:S01]  /*7d10*/  LEA R0, R0, UR9, 0x2 ;  /* 0x0000000900007c11 */ /* 0x000fe2000f8e10ff */
[----:B------:R-:W-:-:S04]  /*7d20*/  IMAD.MOV.U32 R134, RZ, RZ, R158 ;  /* 0x000000ffff867224 */ /* 0x000fc800078e009e */
[----:B------:R-:W-:Y:S01]  /*7d30*/  IMAD.IADD R3, R11, 0x1, R0 ;  /* 0x000000010b037824 */ /* 0x000fe200078e0200 */
[----:B------:R-:W-:Y:S01]  /*7d40*/  MOV R133, R159 ;  /* 0x0000009f00857202 */ /* 0x000fe20000000f00 */
[----:B------:R-:W-:Y:S02]  /*7d50*/  IMAD.MOV.U32 R135, RZ, RZ, R157 ;  /* 0x000000ffff877224 */ /* 0x000fe400078e009d */
[----:B------:R-:W-:Y:S01]  /*7d60*/  IMAD.MOV.U32 R136, RZ, RZ, R156 ;  /* 0x000000ffff887224 */ /* 0x000fe200078e009c */
[----:B------:R-:W-:Y:S04]  /*7d70*/  LDS R157, [R0+0xd00] ;  /* 0x000d0000009d7984 */ /* 0x000fe80000000800 */
        /* <DEDUP_REMOVED lines=83> */
[----:B------:R-:W-:Y:S01]  /*82b0*/  IMAD.MOV.U32 R149, RZ, RZ, R14 ;  /* 0x000000ffff957224 */ /* 0x000fe200078e000e */
[----:B------:R-:W-:Y:S01]  /*82c0*/  UIADD3 UR8, UR10, 0x2, URZ ;  /* 0x000000020a087890 */ /* 0x000fe2000fffe03f */
[----:B------:R-:W-:-:S06]  /*82d0*/  UMOV UR15, 0x40000040 ;  /* 0x40000040000f7882 */ /* 0x000fcc0000000000 */
[----:B------:R-:W-:Y:S01]  /*82e0*/  UMOV UR14, UR8 ;  /* 0x00000008000e7c82 */ /* 0x000fe20008000000 */
        /* <DEDUP_REMOVED lines=136> */
[----:B------:R0:W1:Y:S04]  /*8b70*/  LDS R156, [R0+0xa00] ;  /* 0x000a0000009c7984 */ /* 0x0000680000000800 */
[----:B------:R0:W2:Y:S04]  /*8b80*/  LDS R157, [R0+0xe00] ;  /* 0x000e0000009d7984 */ /* 0x0000a80000000800 */
[----:B------:R0:W3:Y:S04]  /*8b90*/  LDS R152, [R0+0x4a00] ;  /* 0x004a000000987984 */ /* 0x0000e80000000800 */
[----:B------:R0:W4:Y:S04]  /*8ba0*/  LDS R153, [R0+0x4e00] ;  /* 0x004e000000997984 */ /* 0x0001280000000800 */
[----:B------:R0:W0:Y:S04]  /*8bb0*/  LDS R158, [R3+0xa00] ;  /* 0x000a0000039e7984 */ /* 0x0000280000000800 */
[----:B------:R0:W0:Y:S04]  /*8bc0*/  LDS R159, [R3+0xe00] ;  /* 0x000e0000039f7984 */ /* 0x0000280000000800 */
[----:B------:R0:W0:Y:S04]  /*8bd0*/  LDS R154, [R3+0x4a00] ;  /* 0x004a0000039a7984 */ /* 0x0000280000000800 */
[----:B------:R0:W0:Y:S01]  /*8be0*/  LDS R155, [R3+0x4e00] ;  /* 0x004e0000039b7984 */ /* 0x0000220000000800 */
[----:B------:R-:W-:Y:S05]  /*8bf0*/  @!P0 BRA `(.L_x_28) ;  /* 0x0000000000048947 */ /* 0x000fea0003800000 */
[----:B------:R-:W-:Y:S01]  /*8c00*/  BPT.TRAP 0x1 ;  /* 0x000000040000795c */ /* 0x000fe20000300000 */
.L_x_28:
[----:B------:R-:W-:Y:S02]  /*8c10*/  UISETP.GT.U32.AND UP0, UPT, UR54, 0x1, UPT ;  /* 0x000000013600788c */ /* 0x000fe4000bf04070 */
[----:B------:R-:W-:-:S04]  /*8c20*/  ULEA UR7, UR5, UR9, 0x3 ;  /* 0x0000000905077291 */ /* 0x000fc8000f8e183f */
[----:B------:R-:W-:Y:S01]  /*8c30*/  UIADD3 UR7, UR7, 0x18, URZ ;  /* 0x0000001807077890 */ /* 0x000fe2000fffe03f */
[----:B------:R-:W-:-:S03]  /*8c40*/  PLOP3.LUT P2, PT, PT, PT, UP0, 0x80, 0x0 ;  /* 0x000000000000781c */ /* 0x000fc60003f4f008 */
[----:B------:R-:W-:-:S09]  /*8c50*/  UPRMT UR7, URZ, 0x654, UR7 ;  /* 0x000006543f077896 */ /* 0x000fd20008000007 */
[----:B------:R-:W-:Y:S01]  /*8c60*/  SYNCS.ARRIVE.TRANS64.RED.A1T0 RZ, [UR7], RZ ;  /* 0x000000ffffff79a7 */ /* 0x000fe20008100407 */
[----:B------:R-:W-:Y:S05]  /*8c70*/  @P2 BRA `(.L_x_29) ;  /* 0x0000000000042947 */ /* 0x000fea0003800000 */
[----:B------:R-:W-:Y:S01]  /*8c80*/  BPT.TRAP 0x1 ;  /* 0x000000040000795c */ /* 0x000fe20000300000 */
.L_x_29:
[----:B0-----:R-:W-:Y:S04]  /*8c90*/  STL.64 [R1+0x400], R154 ;  /* 0x0004009a01007387 */ /* 0x001fe80000100a00 */
[----:B---34-:R-:W-:Y:S04]  /*8ca0*/  STL.64 [R1+0x3f8], R152 ;  /* 0x0003f89801007387 */ /* 0x018fe80000100a00 */
        /* <DEDUP_REMOVED lines=62> */
[----:B0-----:R-:W1:Y:S04]  /*9090*/  LDL.LU R28, [R1] ;  /* 0x00000000011c7983 */ /* 0x001e680000300800 */
[----:B------:R-:W1:Y:S04]  /*90a0*/  LDL.LU R29, [R1+0x4] ;  /* 0x00000400011d7983 */ /* 0x000e680000300800 */
        /* <DEDUP_REMOVED lines=125> */
[----:B------:R-:W1:Y:S01]  /*9880*/  LDL.LU R155, [R1+0x1fc] ;  /* 0x0001fc00019b7983 */ /* 0x000e620000300800 */
[----:B------:R-:W-:Y:S01]  /*9890*/  UIADD3 UR8, UR10, 0x4, URZ ;  /* 0x000000040a087890 */ /* 0x000fe2000fffe03f */
[----:B------:R-:W-:-:S06]  /*98a0*/  UMOV UR15, 0x40000040 ;  /* 0x40000040000f7882 */ /* 0x000fcc0000000000 */
[----:B------:R-:W-:Y:S01]  /*98b0*/  UMOV UR14, UR8 ;  /* 0x00000008000e7c82 */ /* 0x000fe20008000000 */
[----:B-12---:R-:W-:-:S06]  /*98c0*/  WARPGROUP.ARRIVE ;  /* 0x00000000000079c5 */ /* 0x006fcc0000000000 */
        /* <DEDUP_REMOVED lines=130> */
[----:B------:R-:W-:-:S04]  /*a0f0*/  UIADD3 UR5, UR5, 0x1, URZ ;  /* 0x0000000105057890 */ /* 0x000fc8000fffe03f */
[----:B------:R-:W-:-:S04]  /*a100*/  UISETP.NE.AND UP0, UPT, UR5, 0x3, UPT ;  /* 0x000000030500788c */ /* 0x000fc8000bf05270 */
[----:B------:R-:W-:Y:S01]  /*a110*/  USEL UR5, UR5, URZ, UP0 ;  /* 0x0000003f05057287 */ /* 0x000fe20008000000 */
        /* <DEDUP_REMOVED lines=13> */
.L_x_30:
[----:B------:R-:W-:Y:S04]  /*a1f0*/  BSSY B0, `(.L_x_31) ;  /* 0x0000004000007945 */ /* 0x000fe80003800000 */
[----:B------:R-:W-:Y:S05]  /*a200*/  @P1 BRA `(.L_x_32) ;  /* 0x0000000000081947 */ /* 0x000fea0003800000 */
[----:B------:R-:W5:Y:S02]  /*a210*/  SYNCS.PHASECHK.TRANS64.TRYWAIT P1, [R8+URZ], R7 ;  /* 0x00000007080075a7 */ /* 0x000f64000802017f */
[----:B-----5:R-:W-:Y:S05]  /*a220*/  @!P1 BRA `(.L_x_33) ;  /* 0x0000019c00f09947 */ /* 0x020fea0003800000 */
.L_x_32:
[----:B------:R-:W-:Y:S05]  /*a230*/  BSYNC B0 ;  /* 0x0000000000007941 */ /* 0x000fea0003800000 */
.L_x_31:
[----:B0-----:R-:W-:Y:S01]  /*a240*/  IMAD.SHL.U32 R0, R4, 0x2000, RZ ;  /* 0x0000200004007824 */ /* 0x001fe200078e00ff */
[----:B------:R-:W-:Y:S05]  /*a250*/  WARPSYNC.ALL ;  /* 0x0000000000007948 */ /* 0x000fea0003800000 */
[----:B------:R-:W-:-:S04]  /*a260*/  LOP3.LUT R161, R0, R13, RZ, 0xfc, !PT ;  /* 0x0000000d00a17212 */ /* 0x000fc800078efcff */
[----:B------:R-:W-:-:S05]  /*a270*/  LEA R161, R161, UR9, 0x2 ;  /* 0x00000009a1a17c11 */ /* 0x000fca000f8e10ff */
[----:B------:R-:W-:Y:S01]  /*a280*/  IMAD.IADD R163, R11, 0x1, R161 ;  /* 0x000000010ba37824 */ /* 0x000fe200078e02a1 */
[----:B------:R-:W0:Y:S04]  /*a290*/  LDS R164, [R161+0x800] ;  /* 0x00080000a1a47984 */ /* 0x000e280000000800 */
[----:B------:R-:W0:Y:S04]  /*a2a0*/  LDS R165, [R161+0xc00] ;  /* 0x000c0000a1a57984 */ /* 0x000e280000000800 */
[----:B------:R-:W0:Y:S04]  /*a2b0*/  LDS R160, [R161+0x4800] ;  /* 0x00480000a1a07984 */ /* 0x000e280000000800 */
[----:B------:R-:W0:Y:S04]  /*a2c0*/  LDS R166, [R163+0x800] ;  /* 0x00080000a3a67984 */ /* 0x000e280000000800 */
[----:B------:R-:W0:Y:S04]  /*a2d0*/  LDS R167, [R163+0xc00] ;  /* 0x000c0000a3a77984 */ /* 0x000e280000000800 */
[----:B------:R-:W0:Y:S04]  /*a2e0*/  LDS R162, [R163+0x4800] ;  /* 0x00480000a3a27984 */ /* 0x000e280000000800 */
[----:B------:R-:W0:Y:S04]  /*a2f0*/  LDS R161, [R161+0x4c00] ;  /* 0x004c0000a1a17984 */ /* 0x000e280000000800 */
[----:B------:R-:W0:Y:S04]  /*a300*/  LDS R163, [R163+0x4c00] ;  /* 0x004c0000a3a37984 */ /* 0x000e280000000800 */
[----:B------:R-:W-:Y:S04]  /*a310*/  STL.64 [R1+0x400], R154 ;  /* 0x0004009a01007387 */ /* 0x000fe80000100a00 */
        /* <DEDUP_REMOVED lines=63> */
[----:B---3--:R-:W1:Y:S04]  /*a710*/  LDL.LU.64 R28, [R1] ;  /* 0x00000000011c7983 */ /* 0x008e680000300a00 */
[----:B------:R-:W1:Y:S04]  /*a720*/  LDL.LU.64 R30, [R1+0x8] ;  /* 0x00000800011e7983 */ /* 0x000e680000300a00 */
        /* <DEDUP_REMOVED lines=61> */
[----:B------:R-:W1:Y:S01]  /*ab00*/  LDL.LU.64 R154, [R1+0x1f8] ;  /* 0x0001f800019a7983 */ /* 0x000e620000300a00 */
        /* <DEDUP_REMOVED lines=134> */
[----:B------:R-:W-:Y:S01]  /*b370*/  UISETP.GT.AND UP0, UPT, UR6, 0x2, UPT ;  /* 0x000000020600788c */ /* 0x000fe2000bf04270 */
[----:B------:R-:W-:Y:S01]  /*b380*/  R2UR UR8, R4 ;  /* 0x00000000040872ca */ /* 0x000fe200000e0000 */
[----:B------:R-:W-:-:S04]  /*b390*/  UIADD3 UR6, UR6, -0x1, URZ ;  /* 0xffffffff06067890 */ /* 0x000fc8000fffe03f */
[----:B------:R-:W-:Y:S01]  /*b3a0*/  PLOP3.LUT P1, PT, PT, PT, UP0, 0x80, 0x0 ;  /* 0x000000000000781c */ /* 0x000fe20003f2f008 */
[----:B--2---:R-:W-:-:S07]  /*b3b0*/  WARPGROUP.ARRIVE ;  /* 0x00000000000079c5 */ /* 0x004fce0000000000 */
[----:B------:R-:W-:Y:S03]  /*b3c0*/  HGMMA.64x256x8.F32.TF32 R24, R152, gdesc[UR8], R24, gsb0 ;  /* 0x07e0000898187df0 */ /* 0x000fe60008002818 */
[----:B------:R-:W-:Y:S02]  /*b3d0*/  WARPGROUP.DEPBAR.LE gsb0, 0x0 ;  /* 0x00008000000079c5 */ /* 0x000fe40000010000 */
[----:B0-----:R-:W-:Y:S05]  /*b3e0*/  @P1 BRA `(.L_x_34) ;  /* 0xffffffac00541947 */ /* 0x001fea000383ffff */
.L_x_26:
        /* <DEDUP_REMOVED lines=64> */
[----:B-1----:R-:W0:Y:S04]  /*b7f0*/  LDL.LU.64 R24, [R1] ;  /* 0x0000000001187983 */ /* 0x002e280000300a00 */
        /* <DEDUP_REMOVED lines=63> */
[----:B------:R-:W-:Y:S01]  /*bbf0*/  IMAD.MOV.U32 R7, RZ, RZ, 0x40000040 ;  /* 0x40000040ff077424 */ /* 0x000fe200078e00ff */
[----:B------:R-:W-:Y:S01]  /*bc00*/  LEA R6, R4, UR4, 0xb ;  /* 0x0000000404067c11 */ /* 0x000fe2000f8e58ff */
[----:B------:R-:W1:Y:S01]  /*bc10*/  S2R R3, SR_TID.X ;  /* 0x0000000000037919 */ /* 0x000e620000002100 */
[----:B------:R-:W-:-:S02]  /*bc20*/  LOP3.LUT R9, R12, R9, R10, 0xfe, !PT ;  /* 0x000000090c097212 */ /* 0x000fc400078efe0a */
[----:B------:R-:W-:Y:S01]  /*bc30*/  R2UR UR6, R6 ;  /* 0x00000000060672ca */ /* 0x000fe200000e0000 */
[----:B------:R-:W-:Y:S01]  /*bc40*/  STL [R1+0x414], R11 ;  /* 0x0004140b01007387 */ /* 0x000fe20000100800 */
[----:B------:R-:W-:-:S03]  /*bc50*/  R2UR UR7, R7 ;  /* 0x00000000070772ca */ /* 0x000fc600000e0000 */
[----:B------:R-:W-:Y:S04]  /*bc60*/  STL [R1+0x410], R16 ;  /* 0x0004101001007387 */ /* 0x000fe80000100800 */
[----:B------:R3:W-:Y:S04]  /*bc70*/  STL [R1+0x40c], R5 ;  /* 0x00040c0501007387 */ /* 0x0007e80000100800 */
[----:B------:R3:W-:Y:S01]  /*bc80*/  STL [R1+0x408], R2 ;  /* 0x0004080201007387 */ /* 0x0007e20000100800 */
[----:B-1----:R-:W-:-:S04]  /*bc90*/  SHF.L.U32 R3, R3, 0x3, RZ ;  /* 0x0000000303037819 */ /* 0x002fc800000006ff */
[----:B------:R-:W-:-:S05]  /*bca0*/  LOP3.LUT R9, R9, 0x18, R3, 0xf8, !PT ;  /* 0x0000001809097812 */ /* 0x000fca00078ef803 */
[----:B------:R-:W-:Y:S01]  /*bcb0*/  IMAD.IADD R0, R9, 0x1, R0 ;  /* 0x0000000109007824 */ /* 0x000fe200078e0200 */
[----:B0-2-4-:R-:W-:-:S06]  /*bcc0*/  WARPGROUP.ARRIVE ;  /* 0x00000000000079c5 */ /* 0x015fcc0000000000 */
[----:B------:R-:W-:Y:S03]  /*bcd0*/  HGMMA.64x256x8.F32.TF32 R24, R164, gdesc[UR4], R24, gsb0 ;  /* 0x07e00004a4187df0 */ /* 0x000fe60008002818 */
[----:B------:R-:W-:Y:S02]  /*bce0*/  WARPGROUP.DEPBAR.LE gsb0, 0x0 ;  /* 0x00008000000079c5 */ /* 0x000fe40000010000 */
[----:B------:R-:W-:Y:S01]  /*bcf0*/  STL.64 [R1], R24 ;  /* 0x0000001801007387 */ /* 0x000fe20000100a00 */
[----:B------:R-:W-:Y:S01]  /*bd00*/  MOV R4, R150 ;  /* 0x0000009600047202 */ /* 0x000fe20000000f00 */
[----:B------:R-:W-:Y:S01]  /*bd10*/  IMAD.MOV.U32 R3, RZ, RZ, R151 ;  /* 0x000000ffff037224 */ /* 0x000fe200078e0097 */
[----:B------:R-:W-:Y:S01]  /*bd20*/  MOV R14, R145 ;  /* 0x00000091000e7202 */ /* 0x000fe20000000f00 */
        /* <DEDUP_REMOVED lines=70> */
[----:B---3--:R-:W-:Y:S01]  /*c190*/  MOV R5, R55 ;  /* 0x0000003700057202 */ /* 0x008fe20000000f00 */
        /* <DEDUP_REMOVED lines=103> */
[----:B------:R-:W-:-:S02]  /*c810*/  R2UR UR6, R6 ;  /* 0x00000000060672ca */ /* 0x000fc400000e0000 */
[----:B------:R-:W-:Y:S01]  /*c820*/  R2UR UR7, R7 ;  /* 0x00000000070772ca */ /* 0x000fe200000e0000 */
[----:B--2---:R-:W-:-:S12]  /*c830*/  WARPGROUP.ARRIVE ;  /* 0x00000000000079c5 */ /* 0x004fd80000000000 */
        /* <DEDUP_REMOVED lines=91> */
[----:B------:R-:W-:-:S03]  /*cdf0*/  IMAD.MOV.U32 R53, RZ, RZ, R11 ;  /* 0x000000ffff357224 */ /* 0x000fc600078e000b */
[----:B------:R-:W2:Y:S04]  /*ce00*/  LDL.LU R49, [R1+0x64] ;  /* 0x0000640001317983 */ /* 0x000ea80000300800 */
[----:B------:R-:W2:Y:S04]  /*ce10*/  LDL.LU R50, [R1+0x68] ;  /* 0x0000680001327983 */ /* 0x000ea80000300800 */
[----:B------:R-:W2:Y:S04]  /*ce20*/  LDL.LU R51, [R1+0x6c] ;  /* 0x00006c0001337983 */ /* 0x000ea80000300800 */
[----:B------:R-:W2:Y:S04]  /*ce30*/  LDL.LU R52, [R1+0x70] ;  /* 0x0000700001347983 */ /* 0x000ea80000300800 */
[----:B------:R-:W3:Y:S01]  /*ce40*/  LDL.LU R11, [R1+0x414] ;  /* 0x00041400010b7983 */ /* 0x000ee20000300800 */
[----:B------:R-:W-:Y:S01]  /*ce50*/  LEA R0, R0, UR9, 0x2 ;  /* 0x0000000900007c11 */ /* 0x000fe2000f8e10ff */
[----:B------:R-:W-:Y:S01]  /*ce60*/  IMAD.MOV.U32 R133, RZ, RZ, R155 ;  /* 0x000000ffff857224 */ /* 0x000fe200078e009b */
[----:B------:R-:W-:Y:S01]  /*ce70*/  MOV R136, R152 ;  /* 0x0000009800887202 */ /* 0x000fe20000000f00 */
[----:B------:R-:W-:-:S02]  /*ce80*/  IMAD.MOV.U32 R134, RZ, RZ, R154 ;  /* 0x000000ffff867224 */ /* 0x000fc400078e009a */
[----:B------:R-:W-:Y:S01]  /*ce90*/  IMAD.MOV.U32 R135, RZ, RZ, R153 ;  /* 0x000000ffff877224 */ /* 0x000fe200078e0099 */
[----:B------:R-:W-:Y:S04]  /*cea0*/  LDS R152, [R0+0x900] ;  /* 0x0009000000987984 */ /* 0x000fe80000000800 */
[----:B------:R-:W-:Y:S01]  /*ceb0*/  LDS R153, [R0+0xd00] ;  /* 0x000d000000997984 */ /* 0x000fe20000000800 */
[----:B------:R-:W-:Y:S02]  /*cec0*/  IMAD.MOV.U32 R149, RZ, RZ, R8 ;  /* 0x000000ffff957224 */ /* 0x000fe400078e0008 */
[----:B------:R-:W-:Y:S02]  /*ced0*/  VIADD R8, R6, 0x2 ;  /* 0x0000000206087836 */ /* 0x000fe40000000000 */
[----:B------:R-:W-:Y:S01]  /*cee0*/  IMAD.MOV.U32 R9, RZ, RZ, 0x40000040 ;  /* 0x40000040ff097424 */ /* 0x000fe200078e00ff */
[----:B------:R-:W-:Y:S01]  /*cef0*/  MOV R56, R2 ;  /* 0x0000000200387202 */ /* 0x000fe20000000f00 */
[----:B------:R-:W-:Y:S01]  /*cf00*/  IMAD.MOV.U32 R54, RZ, RZ, R16 ;  /* 0x000000ffff367224 */ /* 0x000fe200078e0010 */
[----:B------:R-:W-:Y:S01]  /*cf10*/  R2UR UR6, R8 ;  /* 0x00000000080672ca */ /* 0x000fe200000e0000 */
[----:B------:R-:W-:Y:S01]  /*cf20*/  IMAD.MOV.U32 R55, RZ, RZ, R5 ;  /* 0x000000ffff377224 */ /* 0x000fe200078e0005 */
[----:B------:R-:W-:Y:S01]  /*cf30*/  R2UR UR7, R9 ;  /* 0x00000000090772ca */ /* 0x000fe200000e0000 */
        /* <DEDUP_REMOVED lines=93> */
[----:B---3--:R-:W-:-:S05]  /*d510*/  IMAD.IADD R11, R11, 0x1, R0 ;  /* 0x000000010b0b7824 */ /* 0x008fca00078e0200 */
[----:B------:R-:W-:Y:S04]  /*d520*/  LDS R154, [R11+0x900] ;  /* 0x000900000b9a7984 */ /* 0x000fe80000000800 */
[----:B------:R-:W2:Y:S02]  /*d530*/  LDS R155, [R11+0xd00] ;  /* 0x000d00000b9b7984 */ /* 0x000ea40000000800 */
        /* <DEDUP_REMOVED lines=134> */
[----:B------:R-:W2:Y:S01]  /*dda0*/  LDS R155, [R11+0x4d00] ;  /* 0x004d00000b9b7984 */ /* 0x000ea20000000800 */
[----:B------:R-:W-:-:S02]  /*ddb0*/  R2UR UR6, R8 ;  /* 0x00000000080672ca */ /* 0x000fc400000e0000 */
[----:B------:R-:W-:Y:S01]  /*ddc0*/  R2UR UR7, R9 ;  /* 0x00000000090772ca */ /* 0x000fe200000e0000 */
[----:B--2---:R-:W-:-:S12]  /*ddd0*/  WARPGROUP.ARRIVE ;  /* 0x00000000000079c5 */ /* 0x004fd80000000000 */
        /* <DEDUP_REMOVED lines=12> */
.L_x_35:
        /* <DEDUP_REMOVED lines=8> */
.L_x_36:
        /* <DEDUP_REMOVED lines=64> */
[----:B0-----:R-:W1:Y:S04]  /*e320*/  LDL.LU.64 R28, [R1] ;  /* 0x00000000011c7983 */ /* 0x001e680000300a00 */
        /* <DEDUP_REMOVED lines=63> */
[----:B------:R-:W-:Y:S01]  /*e720*/  VIADD R8, R6, 0x4 ;  /* 0x0000000406087836 */ /* 0x000fe20000000000 */
[----:B------:R-:W-:-:S04]  /*e730*/  MOV R9, 0x40000040 ;  /* 0x4000004000097802 */ /* 0x000fc80000000f00 */
[----:B------:R-:W-:Y:S02]  /*e740*/  R2UR UR6, R8 ;  /* 0x00000000080672ca */ /* 0x000fe400000e0000 */
[----:B------:R-:W-:Y:S01]  /*e750*/  R2UR UR7, R9 ;  /* 0x00000000090772ca */ /* 0x000fe200000e0000 */
[----:B-12---:R-:W-:-:S12]  /*e760*/  WARPGROUP.ARRIVE ;  /* 0x00000000000079c5 */ /* 0x006fd80000000000 */
        /* <DEDUP_REMOVED lines=66> */
[----:B------:R0:W-:Y:S01]  /*eb90*/  STL.64 [R1+0x80], R60 ;  /* 0x0000803c01007387 */ /* 0x0001e20000100a00 */
        /* <DEDUP_REMOVED lines=178> */
[----:B------:R0:W-:Y:S01]  /*f6c0*/  STL.64 [R1+0x208], R24 ;  /* 0x0002081801007387 */ /* 0x0001e20000100a00 */
[----:B------:R-:W-:Y:S01]  /*f6d0*/  IMAD.MOV.U32 R7, RZ, RZ, 0x40000040 ;  /* 0x40000040ff077424 */ /* 0x000fe200078e00ff */
[----:B------:R-:W-:-:S02]  /*f6e0*/  IADD3 R6, R6, 0x6, RZ ;  /* 0x0000000606067810 */ /* 0x000fc40007ffe0ff */
[----:B------:R-:W-:Y:S04]  /*f6f0*/  LDS R152, [R0+0x4b00] ;  /* 0x004b000000987984 */ /* 0x000fe80000000800 */
[----:B------:R-:W-:Y:S04]  /*f700*/  LDS R153, [R0+0x4f00] ;  /* 0x004f000000997984 */ /* 0x000fe80000000800 */
        /* <DEDUP_REMOVED lines=34> */
[----:B------:R-:W-:Y:S01]  /*f930*/  IMAD.MOV.U32 R134, RZ, RZ, R159 ;  /* 0x000000ffff867224 */ /* 0x000fe200078e009f */
[----:B------:R-:W-:Y:S01]  /*f940*/  MOV R136, R157 ;  /* 0x0000009d00887202 */ /* 0x000fe20000000f00 */
[----:B------:R-:W-:Y:S01]  /*f950*/  IMAD.MOV.U32 R135, RZ, RZ, R158 ;  /* 0x000000ffff877224 */ /* 0x000fe200078e009e */
[----:B------:R-:W-:Y:S01]  /*f960*/  LDS R157, [R0+0xf00] ;  /* 0x000f0000009d7984 */ /* 0x000fe20000000800 */
[----:B------:R-:W-:-:S03]  /*f970*/  IMAD.MOV.U32 R137, RZ, RZ, R156 ;  /* 0x000000ffff897224 */ /* 0x000fc600078e009c */
[----:B------:R-:W-:Y:S04]  /*f980*/  LDS R156, [R0+0xb00] ;  /* 0x000b0000009c7984 */ /* 0x000fe80000000800 */
[----:B------:R-:W-:Y:S04]  /*f990*/  LDS R158, [R11+0xb00] ;  /* 0x000b00000b9e7984 */ /* 0x000fe80000000800 */
[----:B------:R-:W2:Y:S01]  /*f9a0*/  LDS R159, [R11+0xf00] ;  /* 0x000f00000b9f7984 */ /* 0x000ea20000000800 */
        /* <DEDUP_REMOVED lines=48> */
[----:B------:R-:W-:Y:S01]  /*fcb0*/  LDS R154, [R11+0x4b00] ;  /* 0x004b00000b9a7984 */ /* 0x000fe20000000800 */
[----:B------:R-:W-:-:S02]  /*fcc0*/  IMAD.MOV.U32 R90, RZ, RZ, R203 ;  /* 0x000000ffff5a7224 */ /* 0x000fc400078e00cb */
[----:B------:R-:W-:Y:S01]  /*fcd0*/  IMAD.MOV.U32 R91, RZ, RZ, R202 ;  /* 0x000000ffff5b7224 */ /* 0x000fe200078e00ca */
[----:B------:R-:W0:Y:S01]  /*fce0*/  LDS R155, [R11+0x4f00] ;  /* 0x004f00000b9b7984 */ /* 0x000e220000000800 */
        /* <DEDUP_REMOVED lines=109> */
[----:B-1----:R-:W0:Y:S04]  /*103c0*/  LDL.LU.64 R150, [R1+0x400] ;  /* 0x0004000001967983 */ /* 0x002e280000300a00 */
        /* <DEDUP_REMOVED lines=63> */
[----:B------:R-:W-:-:S02]  /*107c0*/  R2UR UR6, R6 ;  /* 0x00000000060672ca */ /* 0x000fc400000e0000 */
[----:B------:R-:W-:Y:S01]  /*107d0*/  R2UR UR7, R7 ;  /* 0x00000000070772ca */ /* 0x000fe200000e0000 */
[----:B0-----:R-:W-:-:S12]  /*107e0*/  WARPGROUP.ARRIVE ;  /* 0x00000000000079c5 */ /* 0x001fd80000000000 */
[----:B------:R-:W-:Y:S03]  /*107f0*/  HGMMA.64x256x8.F32.TF32 R24, R152, gdesc[UR4], R24, gsb0 ;  /* 0x07e0000498187df0 */ /* 0x000fe60008002818 */
[----:B------:R-:W-:Y:S02]  /*10800*/  WARPGROUP.DEPBAR.LE gsb0, 0x0 ;  /* 0x00008000000079c5 */ /* 0x000fe40000010000 */
.L_x_22:
[----:B------:R-:W-:Y:S05]  /*10810*/  @!P0 BRA `(.L_x_37) ;  /* 0x0000000000048947 */ /* 0x000fea0003800000 */
[----:B------:R-:W-:Y:S01]  /*10820*/  BPT.TRAP 0x1 ;  /* 0x000000040000795c */ /* 0x000fe20000300000 */
.L_x_37:
[----:B------:R-:W0:Y:S01]  /*10830*/  S2UR UR7, SR_CgaCtaId ;  /* 0x00000000000779c3 */ /* 0x000e220000008800 */
[----:B------:R-:W-:Y:S02]  /*10840*/  UIADD3 UR39, UR40, UR39, URZ ;  /* 0x0000002728277290 */ /* 0x000fe4000fffe03f */
[----:B------:R-:W-:Y:S02]  /*10850*/  UISETP.GT.U32.AND UP0, UPT, UR54, 0x1, UPT ;  /* 0x000000013600788c */ /* 0x000fe4000bf04070 */
[----:B------:R-:W-:-:S04]  /*10860*/  UIADD3 UR6, UR39, -0x1, URZ ;  /* 0xffffffff27067890 */ /* 0x000fc8000fffe03f */
[----:B------:R-:W-:Y:S01]  /*10870*/  UIMAD.WIDE.U32 UR4, UR6, -0x55555555, URZ ;  /* 0xaaaaaaab060478a5 */ /* 0x000fe2000f8e003f */
[----:B------:R-:W-:-:S03]  /*10880*/  PLOP3.LUT P0, PT, PT, PT, UP0, 0x80, 0x0 ;  /* 0x000000000000781c */ /* 0x000fc60003f0f008 */
[----:B------:R-:W-:-:S03]  /*10890*/  USHF.R.U32.HI UR4, URZ, 0x1, UR5 ;  /* 0x000000013f047899 */ /* 0x000fc60008011605 */
[----:B------:R-:W-:Y:S01]  /*108a0*/  UMOV UR5, 0x400 ;  /* 0x0000040000057882 */ /* 0x000fe20000000000 */
[----:B------:R-:W-:Y:S02]  /*108b0*/  UIMAD UR6, UR4, -0x3, UR6 ;  /* 0xfffffffd040678a4 */ /* 0x000fe4000f8e0206 */
[----:B0-----:R-:W-:-:S04]  /*108c0*/  ULEA UR5, UR7, UR5, 0x18 ;  /* 0x0000000507057291 */ /* 0x001fc8000f8ec03f */
[----:B------:R-:W-:-:S04]  /*108d0*/  ULEA UR6, UR6, UR5, 0x3 ;  /* 0x0000000506067291 */ /* 0x000fc8000f8e183f */
[----:B------:R-:W-:-:S04]  /*108e0*/  UIADD3 UR6, UR6, 0x18, URZ ;  /* 0x0000001806067890 */ /* 0x000fc8000fffe03f */
[----:B------:R-:W-:-:S09]  /*108f0*/  UPRMT UR6, URZ, 0x654, UR6 ;  /* 0x000006543f067896 */ /* 0x000fd20008000006 */
[----:B------:R-:W-:Y:S01]  /*10900*/  SYNCS.ARRIVE.TRANS64.RED.A1T0 RZ, [UR6], RZ ;  /* 0x000000ffffff79a7 */ /* 0x000fe20008100406 */
[----:B------:R-:W-:Y:S05]  /*10910*/  @P0 BRA `(.L_x_38) ;  /* 0x0000000000040947 */ /* 0x000fea0003800000 */
[----:B------:R-:W-:Y:S01]  /*10920*/  BPT.TRAP 0x1 ;  /* 0x000000040000795c */ /* 0x000fe20000300000 */
.L_x_38:
[----:B------:R-:W0:Y:S01]  /*10930*/  S2R R8, SR_TID.X ;  /* 0x0000000000087919 */ /* 0x000e220000002100 */
[----:B------:R-:W-:Y:S01]  /*10940*/  MOV R19, 0x6540 ;  /* 0x0000654000137802 */ /* 0x000fe20000000f00 */
[----:B------:R-:W-:Y:S01]  /*10950*/  USHF.R.S32.HI UR10, URZ, 0x1f, UR42 ;  /* 0x0000001f3f0a7899 */ /* 0x000fe2000801142a */
[----:B-----5:R-:W-:Y:S01]  /*10960*/  LOP3.LUT R5, R5, 0x7, RZ, 0xc0, !PT ;  /* 0x0000000705057812 */ /* 0x020fe200078ec0ff */
[----:B------:R-:W1:Y:S01]  /*10970*/  S2R R0, SR_TID.X ;  /* 0x0000000000007919 */ /* 0x000e620000002100 */
[----:B------:R-:W-:Y:S01]  /*10980*/  ULDC.64 UR8, c[0x0][0x5d0] ;  /* 0x0001740000087ab9 */ /* 0x000fe20000000a00 */
[----:B------:R-:W-:Y:S01]  /*10990*/  UIMAD.WIDE UR6, UR43, 0x100, URZ ;  /* 0x000001002b0678a5 */ /* 0x000fe2000f8e023f */
[----:B------:R-:W-:Y:S01]  /*109a0*/  IMAD.U32 R6, RZ, RZ, UR8 ;  /* 0x00000008ff067e24 */ /* 0x000fe2000f8e00ff */
[----:B------:R-:W-:Y:S02]  /*109b0*/  UIMAD UR4, UR10, UR8, URZ ;  /* 0x000000080a0472a4 */ /* 0x000fe4000f8e023f */
[----:B------:R-:W-:-:S02]  /*109c0*/  USHF.L.U32 UR43, UR43, 0x8, URZ ;  /* 0x000000082b2b7899 */ /* 0x000fc4000800063f */
[----:B------:R-:W-:Y:S02]  /*109d0*/  UIMAD UR4, UR42, UR9, UR4 ;  /* 0x000000092a0472a4 */ /* 0x000fe4000f8e0204 */
[----:B------:R-:W-:Y:S01]  /*109e0*/  UISETP.GT.U32.AND UP0, UPT, UR39, 0x2, UPT ;  /* 0x000000022700788c */ /* 0x000fe2000bf04070 */
[----:B------:R-:W-:Y:S01]  /*109f0*/  ULDC UR9, c[0x0][0x284] ;  /* 0x0000a10000097ab9 */ /* 0x000fe20000000800 */
[----:B------:R-:W-:Y:S01]  /*10a00*/  UISETP.GE.U32.AND UP1, UPT, UR40, 0x3, UPT ;  /* 0x000000032800788c */ /* 0x000fe2000bf26070 */
[----:B------:R-:W-:Y:S01]  /*10a10*/  IMAD.U32 R157, RZ, RZ, UR9 ;  /* 0x00000009ff9d7e24 */ /* 0x000fe2000f8e00ff */
[----:B------:R-:W-:-:S04]  /*10a20*/  UISETP.LT.U32.AND UP0, UPT, UR40, 0x3, UP0 ;  /* 0x000000032800788c */ /* 0x000fc80008701070 */
[----:B------:R-:W-:-:S04]  /*10a30*/  USEL UR8, URZ, 0x1, !UP0 ;  /* 0x000000013f087887 */ /* 0x000fc8000c000000 */
[----:B------:R-:W-:Y:S01]  /*10a40*/  ULOP3.LUT UR38, UR38, UR8, URZ, 0x3c, !UPT ;  /* 0x0000000826267292 */ /* 0x000fe2000f8e3c3f */
[C---:B0-----:R-:W-:Y:S01]  /*10a50*/  IMAD.SHL.U32 R18, R8.reuse, 0x2, RZ ;  /* 0x0000000208127824 */ /* 0x041fe200078e00ff */
[----:B------:R-:W-:Y:S02]  /*10a60*/  LOP3.LUT R4, R8, 0x60, RZ, 0xc0, !PT ;  /* 0x0000006008047812 */ /* 0x000fe400078ec0ff */
[----:B-1----:R-:W-:Y:S02]  /*10a70*/  SHF.R.U32.HI R0, RZ, 0x7, R0 ;  /* 0x00000007ff007819 */ /* 0x002fe40000011600 */
[----:B------:R-:W-:Y:S02]  /*10a80*/  LOP3.LUT R18, R18, 0x6, RZ, 0xc0, !PT ;  /* 0x0000000612127812 */ /* 0x000fe400078ec0ff */
[----:B------:R-:W-:Y:S02]  /*10a90*/  LOP3.LUT R0, R0, 0x1, RZ, 0xc0, !PT ;  /* 0x0000000100007812 */ /* 0x000fe400078ec0ff */
[----:B------:R-:W-:Y:S01]  /*10aa0*/  PRMT R18, R18, R19, UR41 ;  /* 0x0000002912127e16 */ /* 0x000fe20008000013 */
[----:B------:R-:W-:Y:S01]  /*10ab0*/  USHF.L.U32 UR41, UR41, 0x8, URZ ;  /* 0x0000000829297899 */ /* 0x000fe2000800063f */
[----:B------:R-:W-:Y:S01]  /*10ac0*/  SHF.R.U32.HI R4, RZ, 0x1, R4 ;  /* 0x00000001ff047819 */ /* 0x000fe20000011604 */
[----:B------:R-:W-:Y:S01]  /*10ad0*/  IMAD.SHL.U32 R3, R0, 0x40, RZ ;  /* 0x0000004000037824 */ /* 0x000fe200078e00ff */
[----:B------:R-:W-:-:S04]  /*10ae0*/  SHF.R.S32.HI R19, RZ, 0x1f, R18 ;  /* 0x0000001fff137819 */ /* 0x000fc80000011412 */
[----:B------:R-:W-:Y:S01]  /*10af0*/  LOP3.LUT R3, R3, 0x40, R5, 0xe2, !PT ;  /* 0x0000004003037812 */ /* 0x000fe200078ee205 */
[----:B------:R-:W-:Y:S01]  /*10b00*/  IMAD.WIDE.U32 R6, R6, UR42, R18 ;  /* 0x0000002a06067c25 */ /* 0x000fe2000f8e0012 */
[----:B------:R-:W-:Y:S02]  /*10b10*/  IADD3 R5, RZ, -R4, -R5 ;  /* 0x80000004ff057210 */ /* 0x000fe40007ffe805 */
[----:B------:R-:W-:Y:S01]  /*10b20*/  LOP3.LUT R3, R3, UR6, R4, 0xfe, !PT ;  /* 0x0000000603037c12 */ /* 0x000fe2000f8efe04 */
[----:B------:R-:W-:Y:S01]  /*10b30*/  VIADD R7, R7, UR4 ;  /* 0x0000000407077c36 */ /* 0x000fe20008000000 */
[----:B------:R-:W-:Y:S01]  /*10b40*/  ULDC UR4, c[0x0][0x288] ;  /* 0x0000a20000047ab9 */ /* 0x000fe20000000800 */
[----:B------:R-:W-:Y:S01]  /*10b50*/  IMAD R5, R0, -0x40, R5 ;  /* 0xffffffc000057824 */ /* 0x000fe200078e0205 */
[----:B------:R-:W-:Y:S01]  /*10b60*/  UISETP.GE.AND UP2, UPT, UR41, UR4, UPT ;  /* 0x000000042900728c */ /* 0x000fe2000bf46270 */
[----:B------:R-:W-:Y:S02]  /*10b70*/  LOP3.LUT R0, R8, 0x3, RZ, 0xc0, !PT ;  /* 0x0000000308007812 */ /* 0x000fe400078ec0ff */
[----:B------:R-:W-:Y:S01]  /*10b80*/  MOV R4, 0xfffffffe ;  /* 0xfffffffe00047802 */ /* 0x000fe20000000f00 */
[----:B------:R-:W-:-:S02]  /*10b90*/  UISETP.GE.OR UP2, UPT, UR43, UR9, UP2 ;  /* 0x000000092b00728c */ /* 0x000fc40009746670 */
[----:B------:R-:W-:Y:S01]  /*10ba0*/  IADD3 R157, R157, -UR43, R5 ;  /* 0x8000002b9d9d7c10 */ /* 0x000fe2000fffe005 */
[----:B------:R-:W-:Y:S01]  /*10bb0*/  UMOV UR43, 0xffffffff ;  /* 0xffffffff002b7882 */ /* 0x000fe20000000000 */
[----:B------:R-:W-:Y:S01]  /*10bc0*/  IMAD R0, R0, R4, UR4 ;  /* 0x0000000400007e24 */ /* 0x000fe2000f8e0204 */
[----:B------:R-:W-:Y:S01]  /*10bd0*/  UIMAD.WIDE.U32 UR4, UR39, -0x55555555, URZ ;  /* 0xaaaaaaab270478a5 */ /* 0x000fe2000f8e003f */
[----:B------:R-:W-:Y:S02]  /*10be0*/  PLOP3.LUT P0, PT, PT, PT, UP2, 0x80, 0x0 ;  /* 0x000000000000781c */ /* 0x000fe40003f0f028 */
[----:B------:R-:W-:Y:S01]  /*10bf0*/  VIADD R0, R0, -UR41 ;  /* 0x8000002900007c36 */ /* 0x000fe20008000000 */
[----:B------:R-:W-:-:S04]  /*10c00*/  USHF.R.U32.HI UR4, URZ, 0x1, UR5 ;  /* 0x000000013f047899 */ /* 0x000fc80008011605 */
[----:B------:R-:W-:Y:S02]  /*10c10*/  UIMAD UR39, UR4, -0x3, UR39 ;  /* 0xfffffffd042778a4 */ /* 0x000fe4000f8e0227 */
[----:B------:R-:W-:-:S04]  /*10c20*/  @UP1 ULOP3.LUT UR38, UR38, 0x1, UR4, 0x78, !UPT ;  /* 0x0000000126261892 */ /* 0x000fc8000f8e7804 */
[----:B------:R-:W-:Y:S08]  /*10c30*/  @P0 BRA `(.L_x_39) ;  /* 0x00000104007c0947 */ /* 0x000ff00003800000 */
[----:B------:R-:W-:Y:S01]  /*10c40*/  FSETP.NEU.AND P0, PT, R16, RZ, PT ;  /* 0x000000ff1000720b */ /* 0x000fe20003f0d000 */
[----:B------:R-:W-:Y:S01]  /*10c50*/  ULDC.64 UR8, c[0x0][0x5c8] ;  /* 0x0001720000087ab9 */ /* 0x000fe20000000a00 */
[----:B------:R-:W-:Y:S01]  /*10c60*/  ISETP.GT.AND P3, PT, R157, RZ, PT ;  /* 0x000000ff9d00720c */ /* 0x000fe20003f64270 */
[----:B------:R-:W-:Y:S01]  /*10c70*/  UIMAD UR4, UR7, UR8, URZ ;  /* 0x00000008070472a4 */ /* 0x000fe2000f8e023f */
[----:B------:R-:W-:Y:S01]  /*10c80*/  IMAD.U32 R10, RZ, RZ, UR9 ;  /* 0x00000009ff0a7e24 */ /* 0x000fe2000f8e00ff */
[----:B------:R-:W-:Y:S01]  /*10c90*/  BSSY B0, `(.L_x_39) ;  /* 0x0001059000007945 */ /* 0x000fe20003800000 */
[----:B------:R-:W-:Y:S01]  /*10ca0*/  IMAD.WIDE.U32 R6, R3, UR8, R6 ;  /* 0x0000000803067c25 */ /* 0x000fe2000f8e0006 */
[----:B------:R-:W-:-:S03]  /*10cb0*/  ISETP.GT.AND P1, PT, R0, RZ, P3 ;  /* 0x000000ff0000720c */ /* 0x000fc60001f24270 */
[----:B------:R-:W-:-:S04]  /*10cc0*/  IMAD R10, R3, R10, UR4 ;  /* 0x00000004030a7e24 */ /* 0x000fc8000f8e020a */
[----:B------:R-:W-:Y:S01]  /*10cd0*/  IMAD.IADD R10, R7, 0x1, R10 ;  /* 0x00000001070a7824 */ /* 0x000fe200078e020a */
[----:B------:R-:W-:Y:S06]  /*10ce0*/  @!P0 BRA `(.L_x_40) ;  /* 0x000000b400188947 */ /* 0x000fec0003800000 */
[----:B------:R-:W0:Y:S01]  /*10cf0*/  LDC.64 R22, c[0x0][0x5b8] ;  /* 0x00016e00ff167b82 */ /* 0x000e220000000a00 */
[----:B------:R-:W2:Y:S01]  /*10d00*/  LDL.LU R11, [R1] ;  /* 0x00000000010b7983 */ /* 0x000ea20000300800 */
[----:B------:R-:W-:-:S06]  /*10d10*/  ULDC.64 UR4, c[0x0][0x5c0] ;  /* 0x0001700000047ab9 */ /* 0x000fcc0000000a00 */
[----:B------:R-:W1:Y:S08]  /*10d20*/  LDC.64 R14, c[0x0][0x5b0] ;  /* 0x00016c00ff0e7b82 */ /* 0x000e700000000a00 */
[----:B------:R-:W3:Y:S01]  /*10d30*/  LDC.64 R12, c[0x0][0x5a8] ;  /* 0x00016a00ff0c7b82 */ /* 0x000ee20000000a00 */
[C---:B0-----:R-:W-:Y:S02]  /*10d40*/  IMAD R158, R22.reuse, UR10, RZ ;  /* 0x0000000a169e7c24 */ /* 0x041fe4000f8e02ff */
[----:B------:R-:W-:-:S04]  /*10d50*/  IMAD.WIDE.U32 R152, R22, UR42, R18 ;  /* 0x0000002a16987c25 */ /* 0x000fc8000f8e0012 */
[----:B------:R-:W-:Y:S02]  /*10d60*/  IMAD R158, R23, UR42, R158 ;  /* 0x0000002a179e7c24 */ /* 0x000fe4000f8e029e */
[----:B-1----:R-:W-:Y:S02]  /*10d70*/  IMAD R23, R14, UR7, RZ ;  /* 0x000000070e177c24 */ /* 0x002fe4000f8e02ff */
[----:B------:R-:W-:Y:S01]  /*10d80*/  IMAD.MOV.U32 R20, RZ, RZ, R152 ;  /* 0x000000ffff147224 */ /* 0x000fe200078e0098 */
[----:B------:R-:W-:Y:S01]  /*10d90*/  IADD3 R21, R153, R158, RZ ;  /* 0x0000009e99157210 */ /* 0x000fe20007ffe0ff */
[C---:B------:R-:W-:Y:S02]  /*10da0*/  IMAD R23, R3.reuse, R15, R23 ;  /* 0x0000000f03177224 */ /* 0x040fe400078e0217 */
[----:B------:R-:W-:-:S04]  /*10db0*/  IMAD.WIDE.U32 R4, R3, R14, R20 ;  /* 0x0000000e03047225 */ /* 0x000fc800078e0014 */
[----:B------:R-:W-:Y:S01]  /*10dc0*/  IMAD.IADD R5, R5, 0x1, R23 ;  /* 0x0000000105057824 */ /* 0x000fe200078e0217 */
[----:B---3--:R-:W-:-:S04]  /*10dd0*/  LEA R8, P0, R4, R12, 0x2 ;  /* 0x0000000c04087211 */ /* 0x008fc800078010ff */
[----:B------:R-:W-:-:S05]  /*10de0*/  LEA.HI.X R9, R4, R13, R5, 0x2, P0 ;  /* 0x0000000d04097211 */ /* 0x000fca00000f1405 */
[----:B------:R-:W3:Y:S01]  /*10df0*/  @P1 LDG.E.LTC128B R17, desc[UR36][R8.64] ;  /* 0x0000002408111981 */ /* 0x000ee2000c1e1920 */
[C---:B------:R-:W-:Y:S01]  /*10e00*/  LEA R4, P0, R6.reuse, UR4, 0x2 ;  /* 0x0000000406047c11 */ /* 0x040fe2000f8010ff */
[----:B------:R-:W-:Y:S03]  /*10e10*/  BSSY B1, `(.L_x_41) ;  /* 0x0000010000017945 */ /* 0x000fe60003800000 */
[----:B------:R-:W-:Y:S02]  /*10e20*/  LEA.HI.X R5, R6, UR5, R10, 0x2, P0 ;  /* 0x0000000506057c11 */ /* 0x000fe400080f140a */
[----:B---3--:R-:W-:-:S05]  /*10e30*/  LOP3.LUT R7, R17, 0xffffe000, RZ, 0xc0, !PT ;  /* 0xffffe00011077812 */ /* 0x008fca00078ec0ff */
[----:B------:R-:W-:-:S04]  /*10e40*/  FMUL R7, R7, R16 ;  /* 0x0000001007077220 */ /* 0x000fc80000400000 */
[----:B--2---:R-:W-:-:S05]  /*10e50*/  FFMA R7, R11, R2, R7 ;  /* 0x000000020b077223 */ /* 0x004fca0000000007 */
[----:B------:R-:W-:-:S05]  /*10e60*/  F2FP.TF32.F32.PACK_B R7, R7 ;  /* 0x00000007ff07723e */ /* 0x000fca00024050ff */
[----:B------:R0:W-:Y:S02]  /*10e70*/  @P1 STG.E desc[UR36][R4.64], R7 ;  /* 0x0000000704001986 */ /* 0x0001e4000c101924 */
[----:B0-----:R-:W-:-:S04]  /*10e80*/  IMAD.WIDE.U32 R6, R3, R14, R18 ;  /* 0x0000000e03067225 */ /* 0x001fc800078e0012 */
[----:B------:R-:W-:Y:S02]  /*10e90*/  IMAD.IADD R7, R23, 0x1, R7 ;  /* 0x0000000117077824 */ /* 0x000fe400078e0207 */
[----:B------:R-:W-:-:S05]  /*10ea0*/  IMAD.WIDE.U32 R6, R22, UR42, R6 ;  /* 0x0000002a16067c25 */ /* 0x000fca000f8e0006 */
[----:B------:R-:W-:Y:S02]  /*10eb0*/  IADD3 R7, R158, R7, RZ ;  /* 0x000000079e077210 */ /* 0x000fe40007ffe0ff */
[----:B------:R-:W-:-:S04]  /*10ec0*/  LEA R10, P0, R6, R12, 0x2 ;  /* 0x0000000c060a7211 */ /* 0x000fc800078010ff */
[----:B------:R-:W-:Y:S02]  /*10ed0*/  LEA.HI.X R11, R6, R13, R7, 0x2, P0 ;  /* 0x0000000d060b7211 */ /* 0x000fe400000f1407 */
[----:B------:R-:W-:-:S13]  /*10ee0*/  ISETP.GT.AND P0, PT, R0, 0x1, P3 ;  /* 0x000000010000780c */ /* 0x000fda0001f04270 */
[----:B------:R-:W-:Y:S05]  /*10ef0*/  @!P0 BRA `(.L_x_42) ;  /* 0x0000000000048947 */ /* 0x000fea0003800000 */
[----:B------:R0:W5:Y:S02]  /*10f00*/  LDG.E.LTC128B R17, desc[UR36][R10.64+0x4] ;  /* 0x000004240a117981 */ /* 0x000164000c1e1920 */
.L_x_42:
[----:B------:R-:W-:Y:S05]  /*10f10*/  BSYNC B1 ;  /* 0x0000000000017941 */ /* 0x000fea0003800000 */
.L_x_41:
[----:B------:R-:W2:Y:S01]  /*10f20*/  LDL.LU R7, [R1+0x4] ;  /* 0x0000040001077983 */ /* 0x000ea20000300800 */
[----:B-----5:R-:W-:Y:S01]  /*10f30*/  LOP3.LUT R6, R17, 0xffffe000, RZ, 0xc0, !PT ;  /* 0xffffe00011067812 */ /* 0x020fe200078ec0ff */
[C---:B------:R-:W-:Y:S01]  /*10f40*/  IMAD.SHL.U32 R154, R14.reuse, 0x8, RZ ;  /* 0x000000080e9a7824 */ /* 0x040fe200078e00ff */
[----:B------:R-:W-:Y:S01]  /*10f50*/  SHF.L.U64.HI R155, R14, 0x3, R15 ;  /* 0x000000030e9b7819 */ /* 0x000fe2000001020f */
[----:B------:R-:W3:Y:S02]  /*10f60*/  LDL.LU R156, [R1+0x8] ;  /* 0x00000800019c7983 */ /* 0x000ee40000300800 */
[----:B------:R-:W-:-:S04]  /*10f70*/  FMUL R6, R6, R16 ;  /* 0x0000001006067220 */ /* 0x000fc80000400000 */
[----:B--2---:R-:W-:-:S05]  /*10f80*/  FFMA R6, R7, R2, R6 ;  /* 0x0000000207067223 */ /* 0x004fca0000000006 */
[----:B------:R-:W-:-:S05]  /*10f90*/  F2FP.TF32.F32.PACK_B R6, R6 ;  /* 0x00000006ff06723e */ /* 0x000fca00024050ff */
[----:B------:R1:W-:Y:S01]  /*10fa0*/  @P0 STG.E desc[UR36][R4.64+0x4], R6 ;  /* 0x0000040604000986 */ /* 0x0003e2000c101924 */
[----:B------:R-:W-:-:S04]  /*10fb0*/  ISETP.GT.AND P0, PT, R157, 0x8, PT ;  /* 0x000000089d00780c */ /* 0x000fc80003f04270 */
[----:B------:R-:W-:Y:S01]  /*10fc0*/  ISETP.GT.AND P1, PT, R0, RZ, P0 ;  /* 0x000000ff0000720c */ /* 0x000fe20000724270 */
[----:B-1----:R-:W-:-:S04]  /*10fd0*/  IMAD.WIDE.U32 R6, R3, R14, R154 ;  /* 0x0000000e03067225 */ /* 0x002fc800078e009a */
[----:B------:R-:W-:Y:S01]  /*10fe0*/  IMAD.IADD R23, R23, 0x1, R7 ;  /* 0x0000000117177824 */ /* 0x000fe200078e0207 */
[----:B------:R-:W-:-:S05]  /*10ff0*/  IADD3 R7, P2, R152, R6, RZ ;  /* 0x0000000698077210 */ /* 0x000fca0007f5e0ff */
[----:B------:R-:W-:Y:S01]  /*11000*/  IMAD.X R9, R23, 0x1, R21, P2 ;  /* 0x0000000117097824 */ /* 0x000fe200010e0615 */
[----:B------:R-:W-:-:S04]  /*11010*/  LEA R8, P2, R7, R12, 0x2 ;  /* 0x0000000c07087211 */ /* 0x000fc800078410ff */
[----:B------:R-:W-:-:S05]  /*11020*/  LEA.HI.X R9, R7, R13, R9, 0x2, P2 ;  /* 0x0000000d07097211 */ /* 0x000fca00010f1409 */
[----:B------:R1:W2:Y:S01]  /*11030*/  @P1 LDG.E.LTC128B R17, desc[UR36][R8.64] ;  /* 0x0000002408111981 */ /* 0x0002a2000c1e1920 */
[----:B------:R-:W-:Y:S01]  /*11040*/  IADD3 R6, P2, R18, R6, RZ ;  /* 0x0000000612067210 */ /* 0x000fe20007f5e0ff */
[----:B------:R-:W-:Y:S01]  /*11050*/  IMAD.U32 R160, RZ, RZ, UR8 ;  /* 0x00000008ffa07e24 */ /* 0x000fe2000f8e00ff */
[----:B------:R-:W-:Y:S01]  /*11060*/  ISETP.GT.AND P4, PT, R0, 0x1, P0 ;  /* 0x000000010000780c */ /* 0x000fe20000784270 */
[----:B------:R-:W-:Y:S01]  /*11070*/  IMAD.U32 R159, RZ, RZ, UR9 ;  /* 0x00000009ff9f7e24 */ /* 0x000fe2000f8e00ff */
[----:B------:R-:W-:Y:S01]  /*11080*/  IADD3.X R7, R19, R23, RZ, P2, !PT ;  /* 0x0000001713077210 */ /* 0x000fe200017fe4ff */
[----:B------:R-:W-:Y:S01]  /*11090*/  IMAD.SHL.U32 R160, R160, 0x20, RZ ;  /* 0x00000020a0a07824 */ /* 0x000fe200078e00ff */
[----:B------:R-:W-:Y:S01]  /*110a0*/  BSSY B1, `(.L_x_43) ;  /* 0x0000010000017945 */ /* 0x000fe20003800000 */
[----:B------:R-:W-:-:S04]  /*110b0*/  IMAD.WIDE.U32 R6, R22, UR42, R6 ;  /* 0x0000002a16067c25 */ /* 0x000fc8000f8e0006 */
[----:B------:R-:W-:Y:S01]  /*110c0*/  IMAD.IADD R7, R158, 0x1, R7 ;  /* 0x000000019e077824 */ /* 0x000fe200078e0207 */
[----:B-1----:R-:W-:-:S04]  /*110d0*/  LEA R8, P2, R6, R12, 0x2 ;  /* 0x0000000c06087211 */ /* 0x002fc800078410ff */
[----:B------:R-:W-:Y:S02]  /*110e0*/  LEA.HI.X R9, R6, R13, R7, 0x2, P2 ;  /* 0x0000000d06097211 */ /* 0x000fe400010f1407 */
[----:B------:R-:W-:-:S04]  /*110f0*/  MOV R6, UR8 ;  /* 0x0000000800067c02 */ /* 0x000fc80008000f00 */
[----:B------:R-:W-:Y:S02]  /*11100*/  SHF.L.U64.HI R159, R6, 0x5, R159 ;  /* 0x00000005069f7819 */ /* 0x000fe4000001029f */
[----:B------:R-:W-:-:S05]  /*11110*/  IADD3 R6, P2, R160, R4, RZ ;  /* 0x00000004a0067210 */ /* 0x000fca0007f5e0ff */
[----:B------:R-:W-:Y:S01]  /*11120*/  IMAD.X R7, R159, 0x1, R5, P2 ;  /* 0x000000019f077824 */ /* 0x000fe200010e0605 */
[----:B--2---:R-:W-:-:S05]  /*11130*/  LOP3.LUT R23, R17, 0xffffe000, RZ, 0xc0, !PT ;  /* 0xffffe00011177812 */ /* 0x004fca00078ec0ff */
[----:B------:R-:W-:-:S04]  /*11140*/  FMUL R23, R23, R16 ;  /* 0x0000001017177220 */ /* 0x000fc80000400000 */
[----:B---3--:R-:W-:-:S05]  /*11150*/  FFMA R23, R156, R2, R23 ;  /* 0x000000029c177223 */ /* 0x008fca0000000017 */
[----:B------:R-:W-:-:S05]  /*11160*/  F2FP.TF32.F32.PACK_B R23, R23 ;  /* 0x00000017ff17723e */ /* 0x000fca00024050ff */
[----:B------:R1:W-:Y:S01]  /*11170*/  @P1 STG.E desc[UR36][R6.64], R23 ;  /* 0x0000001706001986 */ /* 0x0003e2000c101924 */
[----:B------:R-:W-:Y:S05]  /*11180*/  @!P4 BRA `(.L_x_44) ;  /* 0x000000000004c947 */ /* 0x000fea0003800000 */
[----:B------:R2:W5:Y:S02]  /*11190*/  LDG.E.LTC128B R17, desc[UR36][R8.64+0x4] ;  /* 0x0000042408117981 */ /* 0x000564000c1e1920 */
.L_x_44:
[----:B------:R-:W-:Y:S05]  /*111a0*/  BSYNC B1 ;  /* 0x0000000000017941 */ /* 0x000fea0003800000 */
.L_x_43:
[----:B------:R-:W3:Y:S01]  /*111b0*/  LDL.LU R156, [R1+0xc] ;  /* 0x00000c00019c7983 */ /* 0x000ee20000300800 */
[----:B-1---5:R-:W-:Y:S01]  /*111c0*/  LOP3.LUT R23, R17, 0xffffe000, RZ, 0xc0, !PT ;  /* 0xffffe00011177812 */ /* 0x022fe200078ec0ff */
[----:B------:R-:W-:Y:S01]  /*111d0*/  BSSY B1, `(.L_x_45) ;  /* 0x0000009000017945 */ /* 0x000fe20003800000 */
[----:B------:R-:W-:-:S03]  /*111e0*/  ISETP.GT.AND P1, PT, R0, 0x8, P3 ;  /* 0x000000080000780c */ /* 0x000fc60001f24270 */
[----:B------:R-:W-:-:S04]  /*111f0*/  FMUL R23, R23, R16 ;  /* 0x0000001017177220 */ /* 0x000fc80000400000 */
[----:B---3--:R-:W-:-:S05]  /*11200*/  FFMA R23, R156, R2, R23 ;  /* 0x000000029c177223 */ /* 0x008fca0000000017 */
[----:B------:R-:W-:-:S05]  /*11210*/  F2FP.TF32.F32.PACK_B R23, R23 ;  /* 0x00000017ff17723e */ /* 0x000fca00024050ff */
[----:B------:R1:W-:Y:S02]  /*11220*/  @P4 STG.E desc[UR36][R6.64+0x4], R23 ;  /* 0x0000041706004986 */ /* 0x0003e4000c101924 */
[----:B-1----:R-:W-:Y:S01]  /*11230*/  IMAD.MOV.U32 R23, RZ, RZ, R17 ;  /* 0x000000ffff177224 */ /* 0x002fe200078e0011 */
[----:B------:R-:W-:Y:S06]  /*11240*/  @!P1 BRA `(.L_x_46) ;  /* 0x0000000000049947 */ /* 0x000fec0003800000 */
[----:B------:R1:W5:Y:S02]  /*11250*/  LDG.E.LTC128B R23, desc[UR36][R10.64+0x20] ;  /* 0x000020240a177981 */ /* 0x000364000c1e1920 */
.L_x_46:
[----:B------:R-:W-:Y:S05]  /*11260*/  BSYNC B1 ;  /* 0x0000000000017941 */ /* 0x000fea0003800000 */
.L_x_45:
[----:B------:R-:W3:Y:S01]  /*11270*/  LDL.LU R156, [R1+0x10] ;  /* 0x00001000019c7983 */ /* 0x000ee20000300800 */
[----:B-----5:R-:W-:Y:S01]  /*11280*/  LOP3.LUT R17, R23, 0xffffe000, RZ, 0xc0, !PT ;  /* 0xffffe00017117812 */ /* 0x020fe200078ec0ff */
[----:B------:R-:W-:Y:S01]  /*11290*/  BSSY B1, `(.L_x_47) ;  /* 0x0000008000017945 */ /* 0x000fe20003800000 */
[----:B------:R-:W-:-:S03]  /*112a0*/  ISETP.GT.AND P2, PT, R0, 0x9, P3 ;  /* 0x000000090000780c */ /* 0x000fc60001f44270 */
[----:B------:R-:W-:-:S04]  /*112b0*/  FMUL R17, R17, R16 ;  /* 0x0000001011117220 */ /* 0x000fc80000400000 */
[----:B---3--:R-:W-:-:S05]  /*112c0*/  FFMA R17, R156, R2, R17 ;  /* 0x000000029c117223 */ /* 0x008fca0000000011 */
[----:B------:R-:W-:-:S05]  /*112d0*/  F2FP.TF32.F32.PACK_B R17, R17 ;  /* 0x00000011ff11723e */ /* 0x000fca00024050ff */
[----:B------:R3:W-:Y:S01]  /*112e0*/  @P1 STG.E desc[UR36][R4.64+0x20], R17 ;  /* 0x0000201104001986 */ /* 0x0007e2000c101924 */
[----:B------:R-:W-:Y:S05]  /*112f0*/  @!P2 BRA `(.L_x_48) ;  /* 0x000000000004a947 */ /* 0x000fea0003800000 */
[----:B------:R4:W5:Y:S02]  /*11300*/  LDG.E.LTC128B R23, desc[UR36][R10.64+0x24] ;  /* 0x000024240a177981 */ /* 0x000964000c1e1920 */
.L_x_48:
[----:B------:R-:W-:Y:S05]  /*11310*/  BSYNC B1 ;  /* 0x0000000000017941 */ /* 0x000fea0003800000 */
.L_x_47:
[----:B------:R-:W2:Y:S01]  /*11320*/  LDL.LU R156, [R1+0x14] ;  /* 0x00001400019c7983 */ /* 0x000ea20000300800 */
[----:B---3-5:R-:W-:Y:S01]  /*11330*/  LOP3.LUT R17, R23, 0xffffe000, RZ, 0xc0, !PT ;  /* 0xffffe00017117812 */ /* 0x028fe200078ec0ff */
[----:B------:R-:W-:Y:S01]  /*11340*/  BSSY B1, `(.L_x_49) ;  /* 0x0000008000017945 */ /* 0x000fe20003800000 */
[----:B------:R-:W-:-:S03]  /*11350*/  ISETP.GT.AND P1, PT, R0, 0x8, P0 ;  /* 0x000000080000780c */ /* 0x000fc60000724270 */
[----:B------:R-:W-:-:S04]  /*11360*/  FMUL R17, R17, R16 ;  /* 0x0000001011117220 */ /* 0x000fc80000400000 */
[----:B--2---:R-:W-:-:S05]  /*11370*/  FFMA R17, R156, R2, R17 ;  /* 0x000000029c117223 */ /* 0x004fca0000000011 */
[----:B------:R-:W-:-:S05]  /*11380*/  F2FP.TF32.F32.PACK_B R17, R17 ;  /* 0x00000011ff11723e */ /* 0x000fca00024050ff */
[----:B------:R2:W-:Y:S01]  /*11390*/  @P2 STG.E desc[UR36][R4.64+0x24], R17 ;  /* 0x0000241104002986 */ /* 0x0005e2000c101924 */
[----:B------:R-:W-:Y:S05]  /*113a0*/  @!P1 BRA `(.L_x_50) ;  /* 0x0000000000049947 */ /* 0x000fea0003800000 */
[----:B------:R3:W5:Y:S02]  /*113b0*/  LDG.E.LTC128B R23, desc[UR36][R8.64+0x20] ;  /* 0x0000202408177981 */ /* 0x000764000c1e1920 */
.L_x_50:
[----:B------:R-:W-:Y:S05]  /*113c0*/  BSYNC B1 ;  /* 0x0000000000017941 */ /* 0x000fea0003800000 */
.L_x_49:
[----:B------:R-:W4:Y:S01]  /*113d0*/  LDL.LU R156, [R1+0x18] ;  /* 0x00001800019c7983 */ /* 0x000f220000300800 */
[----:B--2--5:R-:W-:Y:S01]  /*113e0*/  LOP3.LUT R17, R23, 0xffffe000, RZ, 0xc0, !PT ;  /* 0xffffe00017117812 */ /* 0x024fe200078ec0ff */
[----:B------:R-:W-:Y:S01]  /*113f0*/  BSSY B1, `(.L_x_51) ;  /* 0x0000008000017945 */ /* 0x000fe20003800000 */
[----:B------:R-:W-:-:S03]  /*11400*/  ISETP.GT.AND P2, PT, R0, 0x9, P0 ;  /* 0x000000090000780c */ /* 0x000fc60000744270 */
[----:B------:R-:W-:-:S04]  /*11410*/  FMUL R17, R17, R16 ;  /* 0x0000001011117220 */ /* 0x000fc80000400000 */
[----:B----4-:R-:W-:-:S05]  /*11420*/  FFMA R17, R156, R2, R17 ;  /* 0x000000029c117223 */ /* 0x010fca0000000011 */
[----:B------:R-:W-:-:S05]  /*11430*/  F2FP.TF32.F32.PACK_B R17, R17 ;  /* 0x00000011ff11723e */ /* 0x000fca00024050ff */
[----:B------:R2:W-:Y:S01]  /*11440*/  @P1 STG.E desc[UR36][R6.64+0x20], R17 ;  /* 0x0000201106001986 */ /* 0x0005e2000c101924 */
[----:B------:R-:W-:Y:S05]  /*11450*/  @!P2 BRA `(.L_x_52) ;  /* 0x000000000004a947 */ /* 0x000fea0003800000 */
[----:B------:R4:W5:Y:S02]  /*11460*/  LDG.E.LTC128B R23, desc[UR36][R8.64+0x24] ;  /* 0x0000242408177981 */ /* 0x000964000c1e1920 */
.L_x_52:
[----:B------:R-:W-:Y:S05]  /*11470*/  BSYNC B1 ;  /* 0x0000000000017941 */ /* 0x000fea0003800000 */
.L_x_51:
[----:B------:R-:W3:Y:S01]  /*11480*/  LDL.LU R156, [R1+0x1c] ;  /* 0x00001c00019c7983 */ /* 0x000ee20000300800 */
[----:B--2--5:R-:W-:Y:S01]  /*11490*/  LOP3.LUT R17, R23, 0xffffe000, RZ, 0xc0, !PT ;  /* 0xffffe00017117812 */ /* 0x024fe200078ec0ff */
        /* <DEDUP_REMOVED lines=8> */
.L_x_54:
[----:B------:R-:W-:Y:S05]  /*11520*/  BSYNC B1 ;  /* 0x0000000000017941 */ /* 0x000fea0003800000 */
.L_x_53:
        /* <DEDUP_REMOVED lines=10> */
.L_x_56:
[----:B------:R-:W-:Y:S05]  /*115d0*/  BSYNC B1 ;  /* 0x0000000000017941 */ /* 0x000fea0003800000 */
.L_x_55:
        /* <DEDUP_REMOVED lines=10> */
.L_x_58:
[----:B------:R-:W-:Y:S05]  /*11680*/  BSYNC B1 ;  /* 0x0000000000017941 */ /* 0x000fea0003800000 */
.L_x_57:
        /* <DEDUP_REMOVED lines=10> */
.L_x_60:
[----:B------:R-:W-:Y:S05]  /*11730*/  BSYNC B1 ;  /* 0x0000000000017941 */ /* 0x000fea0003800000 */
.L_x_59:
        /* <DEDUP_REMOVED lines=10> */
.L_x_62:
[----:B------:R-:W-:Y:S05]  /*117e0*/  BSYNC B1 ;  /* 0x0000000000017941 */ /* 0x000fea0003800000 */
.L_x_61:
        /* <DEDUP_REMOVED lines=10> */
.L_x_64:
[----:B------:R-:W-:Y:S05]  /*11890*/  BSYNC B1 ;  /* 0x0000000000017941 */ /* 0x000fea0003800000 */
.L_x_63:
        /* <DEDUP_REMOVED lines=10> */
.L_x_66:
[----:B------:R-:W-:Y:S05]  /*11940*/  BSYNC B1 ;  /* 0x0000000000017941 */ /* 0x000fea0003800000 */
.L_x_65:
        /* <DEDUP_REMOVED lines=10> */
.L_x_68:
[----:B------:R-:W-:Y:S05]  /*119f0*/  BSYNC B1 ;  /* 0x0000000000017941 */ /* 0x000fea0003800000 */
.L_x_67:
        /* <DEDUP_REMOVED lines=10> */
.L_x_70:
[----:B------:R-:W-:Y:S05]  /*11aa0*/  BSYNC B1 ;  /* 0x0000000000017941 */ /* 0x000fea0003800000 */
.L_x_69:
        /* <DEDUP_REMOVED lines=10> */
.L_x_72:
[----:B------:R-:W-:Y:S05]  /*11b50*/  BSYNC B1 ;  /* 0x0000000000017941 */ /* 0x000fea0003800000 */
.L_x_71:
        /* <DEDUP_REMOVED lines=10> */
.L_x_74:
[----:B------:R-:W-:Y:S05]  /*11c00*/  BSYNC B1 ;  /* 0x0000000000017941 */ /* 0x000fea0003800000 */
.L_x_73:
        /* <DEDUP_REMOVED lines=10> */
.L_x_76:
[----:B------:R-:W-:Y:S05]  /*11cb0*/  BSYNC B1 ;  /* 0x0000000000017941 */ /* 0x000fea0003800000 */
.L_x_75:
        /* <DEDUP_REMOVED lines=10> */
.L_x_78:
[----:B------:R-:W-:Y:S05]  /*11d60*/  BSYNC B1 ;  /* 0x0000000000017941 */ /* 0x000fea0003800000 */
.L_x_77:
        /* <DEDUP_REMOVED lines=10> */
.L_x_80:
[----:B------:R-:W-:Y:S05]  /*11e10*/  BSYNC B1 ;  /* 0x0000000000017941 */ /* 0x000fea0003800000 */
.L_x_79:
        /* <DEDUP_REMOVED lines=10> */
.L_x_82:
[----:B------:R-:W-:Y:S05]  /*11ec0*/  BSYNC B1 ;  /* 0x0000000000017941 */ /* 0x000fea0003800000 */
.L_x_81:
        /* <DEDUP_REMOVED lines=10> */
.L_x_84:
[----:B------:R-:W-:Y:S05]  /*11f70*/  BSYNC B1 ;  /* 0x0000000000017941 */ /* 0x000fea0003800000 */
.L_x_83:
        /* <DEDUP_REMOVED lines=10> */
.L_x_86:
[----:B------:R-:W-:Y:S05]  /*12020*/  BSYNC B1 ;  /* 0x0000000000017941 */ /* 0x000fea0003800000 */
.L_x_85:
        /* <DEDUP_REMOVED lines=10> */
.L_x_88:
[----:B------:R-:W-:Y:S05]  /*120d0*/  BSYNC B1 ;  /* 0x0000000000017941 */ /* 0x000fea0003800000 */
.L_x_87:
        /* <DEDUP_REMOVED lines=10> */
.L_x_90:
[----:B------:R-:W-:Y:S05]  /*12180*/  BSYNC B1 ;  /* 0x0000000000017941 */ /* 0x000fea0003800000 */
.L_x_89:
        /* <DEDUP_REMOVED lines=10> */
.L_x_92:
[----:B------:R-:W-:Y:S05]  /*12230*/  BSYNC B1 ;  /* 0x0000000000017941 */ /* 0x000fea0003800000 */
.L_x_91:
        /* <DEDUP_REMOVED lines=10> */
.L_x_94:
[----:B------:R-:W-:Y:S05]  /*122e0*/  BSYNC B1 ;  /* 0x0000000000017941 */ /* 0x000fea0003800000 */
.L_x_93:
        /* <DEDUP_REMOVED lines=10> */
.L_x_96:
[----:B------:R-:W-:Y:S05]  /*12390*/  BSYNC B1 ;  /* 0x0000000000017941 */ /* 0x000fea0003800000 */
.L_x_95:
        /* <DEDUP_REMOVED lines=10> */
.L_x_98:
[----:B------:R-:W-:Y:S05]  /*12440*/  BSYNC B1 ;  /* 0x0000000000017941 */ /* 0x000fea0003800000 */
.L_x_97:
        /* <DEDUP_REMOVED lines=10> */
.L_x_100:
[----:B------:R-:W-:Y:S05]  /*124f0*/  BSYNC B1 ;  /* 0x0000000000017941 */ /* 0x000fea0003800000 */
.L_x_99:
        /* <DEDUP_REMOVED lines=10> */
.L_x_102:
[----:B------:R-:W-:Y:S05]  /*125a0*/  BSYNC B1 ;  /* 0x0000000000017941 */ /* 0x000fea0003800000 */
.L_x_101:
        /* <DEDUP_REMOVED lines=10> */
.L_x_104:
[----:B------:R-:W-:Y:S05]  /*12650*/  BSYNC B1 ;  /* 0x0000000000017941 */ /* 0x000fea0003800000 */
.L_x_103:
        /* <DEDUP_REMOVED lines=10> */
.L_x_106:
[----:B------:R-:W-:Y:S05]  /*12700*/  BSYNC B1 ;  /* 0x0000000000017941 */ /* 0x000fea0003800000 */
.L_x_105:
        /* <DEDUP_REMOVED lines=10> */
.L_x_108:
[----:B------:R-:W-:Y:S05]  /*127b0*/  BSYNC B1 ;  /* 0x0000000000017941 */ /* 0x000fea0003800000 */
.L_x_107:
        /* <DEDUP_REMOVED lines=10> */
.L_x_110:
[----:B------:R-:W-:Y:S05]  /*12860*/  BSYNC B1 ;  /* 0x0000000000017941 */ /* 0x000fea0003800000 */
.L_x_109:
        /* <DEDUP_REMOVED lines=10> */
.L_x_112:
[----:B------:R-:W-:Y:S05]  /*12910*/  BSYNC B1 ;  /* 0x0000000000017941 */ /* 0x000fea0003800000 */
.L_x_111:
        /* <DEDUP_REMOVED lines=10> */
.L_x_114:
[----:B------:R-:W-:Y:S05]  /*129c0*/  BSYNC B1 ;  /* 0x0000000000017941 */ /* 0x000fea0003800000 */
.L_x_113:
        /* <DEDUP_REMOVED lines=10> */
.L_x_116:
[----:B------:R-:W-:Y:S05]  /*12a70*/  BSYNC B1 ;  /* 0x0000000000017941 */ /* 0x000fea0003800000 */
.L_x_115:
        /* <DEDUP_REMOVED lines=10> */
.L_x_118:
[----:B------:R-:W-:Y:S05]  /*12b20*/  BSYNC B1 ;  /* 0x0000000000017941 */ /* 0x000fea0003800000 */
.L_x_117:
        /* <DEDUP_REMOVED lines=10> */
.L_x_120:
[----:B------:R-:W-:Y:S05]  /*12bd0*/  BSYNC B1 ;  /* 0x0000000000017941 */ /* 0x000fea0003800000 */
.L_x_119:
        /* <DEDUP_REMOVED lines=10> */
.L_x_122:
[----:B------:R-:W-:Y:S05]  /*12c80*/  BSYNC B1 ;  /* 0x0000000000017941 */ /* 0x000fea0003800000 */
.L_x_121:
        /* <DEDUP_REMOVED lines=10> */
.L_x_124:
[----:B------:R-:W-:Y:S05]  /*12d30*/  BSYNC B1 ;  /* 0x0000000000017941 */ /* 0x000fea0003800000 */
.L_x_123:
        /* <DEDUP_REMOVED lines=10> */
.L_x_126:
[----:B------:R-:W-:Y:S05]  /*12de0*/  BSYNC B1 ;  /* 0x0000000000017941 */ /* 0x000fea0003800000 */
.L_x_125:
        /* <DEDUP_REMOVED lines=10> */
.L_x_128:
[----:B------:R-:W-:Y:S05]  /*12e90*/  BSYNC B1 ;  /* 0x0000000000017941 */ /* 0x000fea0003800000 */
.L_x_127:
        /* <DEDUP_REMOVED lines=10> */
.L_x_130:
[----:B------:R-:W-:Y:S05]  /*12f40*/  BSYNC B1 ;  /* 0x0000000000017941 */ /* 0x000fea0003800000 */
.L_x_129:
[----:B--2---:R-:W2:Y:S01]  /*12f50*/  LDL.LU R17, [R1+0xb8] ;  /* 0x0000b80001117983 */ /* 0x004ea20000300800 */
[----:B-----5:R-:W-:Y:S01]  /*12f60*/  LOP3.LUT R156, R23, 0xffffe000, RZ, 0xc0, !PT ;  /* 0xffffe000179c7812 */ /* 0x020fe200078ec0ff */
[----:B------:R-:W-:Y:S01]  /*12f70*/  BSSY B1, `(.L_x_131) ;  /* 0x0000009000017945 */ /* 0x000fe20003800000 */
[----:B------:R-:W-:-:S03]  /*12f80*/  ISETP.GT.AND P2, PT, R0, 0x59, P0 ;  /* 0x000000590000780c */ /* 0x000fc60000744270 */
[----:B------:R-:W-:-:S04]  /*12f90*/  FMUL R156, R156, R16 ;  /* 0x000000109c9c7220 */ /* 0x000fc80000400000 */
[----:B--2---:R-:W-:Y:S01]  /*12fa0*/  FFMA R156, R17, R2, R156 ;  /* 0x00000002119c7223 */ /* 0x004fe2000000009c */
[----:B------:R-:W-:-:S04]  /*12fb0*/  MOV R17, R23 ;  /* 0x0000001700117202 */ /* 0x000fc80000000f00 */
[----:B------:R-:W-:-:S05]  /*12fc0*/  F2FP.TF32.F32.PACK_B R156, R156 ;  /* 0x0000009cff9c723e */ /* 0x000fca00024050ff */
[----:B------:R2:W-:Y:S01]  /*12fd0*/  @P1 STG.E desc[UR36][R6.64+0x160], R156 ;  /* 0x0001609c06001986 */ /* 0x0005e2000c101924 */
[----:B------:R-:W-:Y:S05]  /*12fe0*/  @!P2 BRA `(.L_x_132) ;  /* 0x000000000004a947 */ /* 0x000fea0003800000 */
[----:B------:R0:W5:Y:S02]  /*12ff0*/  LDG.E.LTC128B R17, desc[UR36][R8.64+0x164] ;  /* 0x0001642408117981 */ /* 0x000164000c1e1920 */
.L_x_132:
[----:B------:R-:W-:Y:S05]  /*13000*/  BSYNC B1 ;  /* 0x0000000000017941 */ /* 0x000fea0003800000 */
.L_x_131:
[----:B--2---:R-:W2:Y:S01]  /*13010*/  LDL.LU R156, [R1+0xbc] ;  /* 0x0000bc00019c7983 */ /* 0x004ea20000300800 */
[----:B-----5:R-:W-:Y:S01]  /*13020*/  LOP3.LUT R23, R17, 0xffffe000, RZ, 0xc0, !PT ;  /* 0xffffe00011177812 */ /* 0x020fe200078ec0ff */
        /* <DEDUP_REMOVED lines=8> */
.L_x_134:
[----:B------:R-:W-:Y:S05]  /*130b0*/  BSYNC B1 ;  /* 0x0000000000017941 */ /* 0x000fea0003800000 */
.L_x_133:
        /* <DEDUP_REMOVED lines=10> */
.L_x_136:
[----:B------:R-:W-:Y:S05]  /*13160*/  BSYNC B1 ;  /* 0x0000000000017941 */ /* 0x000fea0003800000 */
.L_x_135:
        /* <DEDUP_REMOVED lines=10> */
.L_x_138:
[----:B------:R-:W-:Y:S05]  /*13210*/  BSYNC B1 ;  /* 0x0000000000017941 */ /* 0x000fea0003800000 */
.L_x_137:
        /* <DEDUP_REMOVED lines=10> */
.L_x_140:
[----:B------:R-:W-:Y:S05]  /*132c0*/  BSYNC B1 ;  /* 0x0000000000017941 */ /* 0x000fea0003800000 */
.L_x_139:
        /* <DEDUP_REMOVED lines=10> */
.L_x_142:
[----:B------:R-:W-:Y:S05]  /*13370*/  BSYNC B1 ;  /* 0x0000000000017941 */ /* 0x000fea0003800000 */
.L_x_141:
        /* <DEDUP_REMOVED lines=10> */
.L_x_144:
[----:B------:R-:W-:Y:S05]  /*13420*/  BSYNC B1 ;  /* 0x0000000000017941 */ /* 0x000fea0003800000 */
.L_x_143:
        /* <DEDUP_REMOVED lines=10> */
.L_x_146:
[----:B------:R-:W-:Y:S05]  /*134d0*/  BSYNC B1 ;  /* 0x0000000000017941 */ /* 0x000fea0003800000 */
.L_x_145:
        /* <DEDUP_REMOVED lines=10> */
.L_x_148:
[----:B------:R-:W-:Y:S05]  /*13580*/  BSYNC B1 ;  /* 0x0000000000017941 */ /* 0x000fea0003800000 */
.L_x_147:
        /* <DEDUP_REMOVED lines=10> */
.L_x_150:
[----:B------:R-:W-:Y:S05]  /*13630*/  BSYNC B1 ;  /* 0x0000000000017941 */ /* 0x000fea0003800000 */
.L_x_149:
        /* <DEDUP_REMOVED lines=10> */
.L_x_152:
[----:B------:R-:W-:Y:S05]  /*136e0*/  BSYNC B1 ;  /* 0x0000000000017941 */ /* 0x000fea0003800000 */
.L_x_151:
        /* <DEDUP_REMOVED lines=10> */
.L_x_154:
[----:B------:R-:W-:Y:S05]  /*13790*/  BSYNC B1 ;  /* 0x0000000000017941 */ /* 0x000fea0003800000 */
.L_x_153:
        /* <DEDUP_REMOVED lines=10> */
.L_x_156:
[----:B------:R-:W-:Y:S05]  /*13840*/  BSYNC B1 ;  /* 0x0000000000017941 */ /* 0x000fea0003800000 */
.L_x_155:
        /* <DEDUP_REMOVED lines=10> */
.L_x_158:
[----:B------:R-:W-:Y:S05]  /*138f0*/  BSYNC B1 ;  /* 0x0000000000017941 */ /* 0x000fea0003800000 */
.L_x_157:
        /* <DEDUP_REMOVED lines=10> */
.L_x_160:
[----:B------:R-:W-:Y:S05]  /*139a0*/  BSYNC B1 ;  /* 0x0000000000017941 */ /* 0x000fea0003800000 */
.L_x_159:
        /* <DEDUP_REMOVED lines=10> */
.L_x_162:
[----:B------:R-:W-:Y:S05]  /*13a50*/  BSYNC B1 ;  /* 0x0000000000017941 */ /* 0x000fea0003800000 */
.L_x_161:
        /* <DEDUP_REMOVED lines=10> */
.L_x_164:
[----:B------:R-:W-:Y:S05]  /*13b00*/  BSYNC B1 ;  /* 0x0000000000017941 */ /* 0x000fea0003800000 */
.L_x_163:
        /* <DEDUP_REMOVED lines=10> */
.L_x_166:
[----:B------:R-:W-:Y:S05]  /*13bb0*/  BSYNC B1 ;  /* 0x0000000000017941 */ /* 0x000fea0003800000 */
.L_x_165:
        /* <DEDUP_REMOVED lines=10> */
.L_x_168:
[----:B------:R-:W-:Y:S05]  /*13c60*/  BSYNC B1 ;  /* 0x0000000000017941 */ /* 0x000fea0003800000 */
.L_x_167:
        /* <DEDUP_REMOVED lines=10> */
.L_x_170:
[----:B------:R-:W-:Y:S05]  /*13d10*/  BSYNC B1 ;  /* 0x0000000000017941 */ /* 0x000fea0003800000 */
.L_x_169:
        /* <DEDUP_REMOVED lines=10> */
.L_x_172:
[----:B------:R-:W-:Y:S05]  /*13dc0*/  BSYNC B1 ;  /* 0x0000000000017941 */ /* 0x000fea0003800000 */
.L_x_171:
        /* <DEDUP_REMOVED lines=10> */
.L_x_174:
[----:B------:R-:W-:Y:S05]  /*13e70*/  BSYNC B1 ;  /* 0x0000000000017941 */ /* 0x000fea0003800000 */
.L_x_173:
        /* <DEDUP_REMOVED lines=10> */
.L_x_176:
[----:B------:R-:W-:Y:S05]  /*13f20*/  BSYNC B1 ;  /* 0x0000000000017941 */ /* 0x000fea0003800000 */
.L_x_175:
        /* <DEDUP_REMOVED lines=10> */
.L_x_178:
[----:B------:R-:W-:Y:S05]  /*13fd0*/  BSYNC B1 ;  /* 0x0000000000017941 */ /* 0x000fea0003800000 */
.L_x_177:
        /* <DEDUP_REMOVED lines=10> */
.L_x_180:
[----:B------:R-:W-:Y:S05]  /*14080*/  BSYNC B1 ;  /* 0x0000000000017941 */ /* 0x000fea0003800000 */
.L_x_179:
        /* <DEDUP_REMOVED lines=10> */
.L_x_182:
[----:B------:R-:W-:Y:S05]  /*14130*/  BSYNC B1 ;  /* 0x0000000000017941 */ /* 0x000fea0003800000 */
.L_x_181:
        /* <DEDUP_REMOVED lines=10> */
.L_x_184:
[----:B------:R-:W-:Y:S05]  /*141e0*/  BSYNC B1 ;  /* 0x0000000000017941 */ /* 0x000fea0003800000 */
.L_x_183:
        /* <DEDUP_REMOVED lines=10> */
.L_x_186:
[----:B------:R-:W-:Y:S05]  /*14290*/  BSYNC B1 ;  /* 0x0000000000017941 */ /* 0x000fea0003800000 */
.L_x_185:
        /* <DEDUP_REMOVED lines=10> */
.L_x_188:
[----:B------:R-:W-:Y:S05]  /*14340*/  BSYNC B1 ;  /* 0x0000000000017941 */ /* 0x000fea0003800000 */
.L_x_187:
        /* <DEDUP_REMOVED lines=10> */
.L_x_190:
[----:B------:R-:W-:Y:S05]  /*143f0*/  BSYNC B1 ;  /* 0x0000000000017941 */ /* 0x000fea0003800000 */
.L_x_189:
        /* <DEDUP_REMOVED lines=10> */
.L_x_192:
[----:B------:R-:W-:Y:S05]  /*144a0*/  BSYNC B1 ;  /* 0x0000000000017941 */ /* 0x000fea0003800000 */
.L_x_191:
        /* <DEDUP_REMOVED lines=10> */
.L_x_194:
[----:B------:R-:W-:Y:S05]  /*14550*/  BSYNC B1 ;  /* 0x0000000000017941 */ /* 0x000fea0003800000 */
.L_x_193:
        /* <DEDUP_REMOVED lines=10> */
.L_x_196:
[----:B------:R-:W-:Y:S05]  /*14600*/  BSYNC B1 ;  /* 0x0000000000017941 */ /* 0x000fea0003800000 */
.L_x_195:
        /* <DEDUP_REMOVED lines=10> */
.L_x_198:
[----:B------:R-:W-:Y:S05]  /*146b0*/  BSYNC B1 ;  /* 0x0000000000017941 */ /* 0x000fea0003800000 */
.L_x_197:
        /* <DEDUP_REMOVED lines=10> */
.L_x_200:
[----:B------:R-:W-:Y:S05]  /*14760*/  BSYNC B1 ;  /* 0x0000000000017941 */ /* 0x000fea0003800000 */
.L_x_199:
        /* <DEDUP_REMOVED lines=10> */
.L_x_202:
[----:B------:R-:W-:Y:S05]  /*14810*/  BSYNC B1 ;  /* 0x0000000000017941 */ /* 0x000fea0003800000 */
.L_x_201:
        /* <DEDUP_REMOVED lines=10> */
.L_x_204:
[----:B------:R-:W-:Y:S05]  /*148c0*/  BSYNC B1 ;  /* 0x0000000000017941 */ /* 0x000fea0003800000 */
.L_x_203:
        /* <DEDUP_REMOVED lines=10> */
.L_x_206:
[----:B------:R-:W-:Y:S05]  /*14970*/  BSYNC B1 ;  /* 0x0000000000017941 */ /* 0x000fea0003800000 */
.L_x_205:
        /* <DEDUP_REMOVED lines=10> */
.L_x_208:
[----:B------:R-:W-:Y:S05]  /*14a20*/  BSYNC B1 ;  /* 0x0000000000017941 */ /* 0x000fea0003800000 */
.L_x_207:
        /* <DEDUP_REMOVED lines=10> */
.L_x_210:
[----:B------:R-:W-:Y:S05]  /*14ad0*/  BSYNC B1 ;  /* 0x0000000000017941 */ /* 0x000fea0003800000 */
.L_x_209:
        /* <DEDUP_REMOVED lines=10> */
.L_x_212:
[----:B------:R-:W-:Y:S05]  /*14b80*/  BSYNC B1 ;  /* 0x0000000000017941 */ /* 0x000fea0003800000 */
.L_x_211:
        /* <DEDUP_REMOVED lines=10> */
.L_x_214:
[----:B------:R-:W-:Y:S05]  /*14c30*/  BSYNC B1 ;  /* 0x0000000000017941 */ /* 0x000fea0003800000 */
.L_x_213:
        /* <DEDUP_REMOVED lines=10> */
.L_x_216:
[----:B------:R-:W-:Y:S05]  /*14ce0*/  BSYNC B1 ;  /* 0x0000000000017941 */ /* 0x000fea0003800000 */
.L_x_215:
        /* <DEDUP_REMOVED lines=10> */
.L_x_218:
[----:B------:R-:W-:Y:S05]  /*14d90*/  BSYNC B1 ;  /* 0x0000000000017941 */ /* 0x000fea0003800000 */
.L_x_217:
        /* <DEDUP_REMOVED lines=10> */
.L_x_220:
[----:B------:R-:W-:Y:S05]  /*14e40*/  BSYNC B1 ;  /* 0x0000000000017941 */ /* 0x000fea0003800000 */
.L_x_219:
        /* <DEDUP_REMOVED lines=10> */
.L_x_222:
[----:B------:R-:W-:Y:S05]  /*14ef0*/  BSYNC B1 ;  /* 0x0000000000017941 */ /* 0x000fea0003800000 */
.L_x_221:
        /* <DEDUP_REMOVED lines=10> */
.L_x_224:
[----:B------:R-:W-:Y:S05]  /*14fa0*/  BSYNC B1 ;  /* 0x0000000000017941 */ /* 0x000fea0003800000 */
.L_x_223:
        /* <DEDUP_REMOVED lines=10> */
.L_x_226:
[----:B------:R-:W-:Y:S05]  /*15050*/  BSYNC B1 ;  /* 0x0000000000017941 */ /* 0x000fea0003800000 */
.L_x_225:
        /* <DEDUP_REMOVED lines=10> */
.L_x_228:
[----:B------:R-:W-:Y:S05]  /*15100*/  BSYNC B1 ;  /* 0x0000000000017941 */ /* 0x000fea0003800000 */
.L_x_227:
        /* <DEDUP_REMOVED lines=10> */
.L_x_230:
[----:B------:R-:W-:Y:S05]  /*151b0*/  BSYNC B1 ;  /* 0x0000000000017941 */ /* 0x000fea0003800000 */
.L_x_229:
        /* <DEDUP_REMOVED lines=10> */
.L_x_232:
[----:B------:R-:W-:Y:S05]  /*15260*/  BSYNC B1 ;  /* 0x0000000000017941 */ /* 0x000fea0003800000 */
.L_x_231:
        /* <DEDUP_REMOVED lines=10> */
.L_x_234:
[----:B------:R-:W-:Y:S05]  /*15310*/  BSYNC B1 ;  /* 0x0000000000017941 */ /* 0x000fea0003800000 */
.L_x_233:
        /* <DEDUP_REMOVED lines=10> */
.L_x_236:
[----:B------:R-:W-:Y:S05]  /*153c0*/  BSYNC B1 ;  /* 0x0000000000017941 */ /* 0x000fea0003800000 */
.L_x_235:
        /* <DEDUP_REMOVED lines=10> */
.L_x_238:
[----:B------:R-:W-:Y:S05]  /*15470*/  BSYNC B1 ;  /* 0x0000000000017941 */ /* 0x000fea0003800000 */
.L_x_237:
        /* <DEDUP_REMOVED lines=10> */
.L_x_240:
[----:B------:R-:W-:Y:S05]  /*15520*/  BSYNC B1 ;  /* 0x0000000000017941 */ /* 0x000fea0003800000 */
.L_x_239:
        /* <DEDUP_REMOVED lines=10> */
.L_x_242:
[----:B------:R-:W-:Y:S05]  /*155d0*/  BSYNC B1 ;  /* 0x0000000000017941 */ /* 0x000fea0003800000 */
.L_x_241:
        /* <DEDUP_REMOVED lines=10> */
.L_x_244:
[----:B------:R-:W-:Y:S05]  /*15680*/  BSYNC B1 ;  /* 0x0000000000017941 */ /* 0x000fea0003800000 */
.L_x_243:
        /* <DEDUP_REMOVED lines=10> */
.L_x_246:
[----:B------:R-:W-:Y:S05]  /*15730*/  BSYNC B1 ;  /* 0x0000000000017941 */ /* 0x000fea0003800000 */
.L_x_245:
        /* <DEDUP_REMOVED lines=10> */
.L_x_248:
[----:B------:R-:W-:Y:S05]  /*157e0*/  BSYNC B1 ;  /* 0x0000000000017941 */ /* 0x000fea0003800000 */
.L_x_247:
        /* <DEDUP_REMOVED lines=10> */
.L_x_250:
[----:B------:R-:W-:Y:S05]  /*15890*/  BSYNC B1 ;  /* 0x0000000000017941 */ /* 0x000fea0003800000 */
.L_x_249:
        /* <DEDUP_REMOVED lines=10> */
.L_x_252:
[----:B------:R-:W-:Y:S05]  /*15940*/  BSYNC B1 ;  /* 0x0000000000017941 */ /* 0x000fea0003800000 */
.L_x_251:
        /* <DEDUP_REMOVED lines=10> */
.L_x_254:
[----:B------:R-:W-:Y:S05]  /*159f0*/  BSYNC B1 ;  /* 0x0000000000017941 */ /* 0x000fea0003800000 */
.L_x_253:
        /* <DEDUP_REMOVED lines=10> */
.L_x_256:
[----:B------:R-:W-:Y:S05]  /*15aa0*/  BSYNC B1 ;  /* 0x0000000000017941 */ /* 0x000fea0003800000 */
.L_x_255:
        /* <DEDUP_REMOVED lines=10> */
.L_x_258:
[----:B------:R-:W-:Y:S05]  /*15b50*/  BSYNC B1 ;  /* 0x0000000000017941 */ /* 0x000fea0003800000 */
.L_x_257:
        /* <DEDUP_REMOVED lines=10> */
.L_x_260:
[----:B------:R-:W-:Y:S05]  /*15c00*/  BSYNC B1 ;  /* 0x0000000000017941 */ /* 0x000fea0003800000 */
.L_x_259:
        /* <DEDUP_REMOVED lines=10> */
.L_x_262:
[----:B------:R-:W-:Y:S05]  /*15cb0*/  BSYNC B1 ;  /* 0x0000000000017941 */ /* 0x000fea0003800000 */
.L_x_261:
        /* <DEDUP_REMOVED lines=10> */
.L_x_264:
[----:B------:R-:W-:Y:S05]  /*15d60*/  BSYNC B1 ;  /* 0x0000000000017941 */ /* 0x000fea0003800000 */
.L_x_263:
        /* <DEDUP_REMOVED lines=10> */
.L_x_266:
[----:B------:R-:W-:Y:S05]  /*15e10*/  BSYNC B1 ;  /* 0x0000000000017941 */ /* 0x000fea0003800000 */
.L_x_265:
        /* <DEDUP_REMOVED lines=10> */
.L_x_268:
[----:B------:R-:W-:Y:S05]  /*15ec0*/  BSYNC B1 ;  /* 0x0000000000017941 */ /* 0x000fea0003800000 */
.L_x_267:
        /* <DEDUP_REMOVED lines=10> */
.L_x_270:
[----:B------:R-:W-:Y:S05]  /*15f70*/  BSYNC B1 ;  /* 0x0000000000017941 */ /* 0x000fea0003800000 */
.L_x_269:
        /* <DEDUP_REMOVED lines=10> */
.L_x_272:
[----:B------:R-:W-:Y:S05]  /*16020*/  BSYNC B1 ;  /* 0x0000000000017941 */ /* 0x000fea0003800000 */
.L_x_271:
        /* <DEDUP_REMOVED lines=10> */
.L_x_274:
[----:B------:R-:W-:Y:S05]  /*160d0*/  BSYNC B1 ;  /* 0x0000000000017941 */ /* 0x000fea0003800000 */
.L_x_273:
        /* <DEDUP_REMOVED lines=10> */
.L_x_276:
[----:B------:R-:W-:Y:S05]  /*16180*/  BSYNC B1 ;  /* 0x0000000000017941 */ /* 0x000fea0003800000 */
.L_x_275:
        /* <DEDUP_REMOVED lines=10> */
.L_x_278:
[----:B------:R-:W-:Y:S05]  /*16230*/  BSYNC B1 ;  /* 0x0000000000017941 */ /* 0x000fea0003800000 */
.L_x_277:
        /* <DEDUP_REMOVED lines=10> */
.L_x_280:
[----:B------:R-:W-:Y:S05]  /*162e0*/  BSYNC B1 ;  /* 0x0000000000017941 */ /* 0x000fea0003800000 */
.L_x_279:
        /* <DEDUP_REMOVED lines=10> */
.L_x_282:
[----:B------:R-:W-:Y:S05]  /*16390*/  BSYNC B1 ;  /* 0x0000000000017941 */ /* 0x000fea0003800000 */
.L_x_281:
        /* <DEDUP_REMOVED lines=10> */
.L_x_284:
[----:B------:R-:W-:Y:S05]  /*16440*/  BSYNC B1 ;  /* 0x0000000000017941 */ /* 0x000fea0003800000 */
.L_x_283:
        /* <DEDUP_REMOVED lines=10> */
.L_x_286:
[----:B------:R-:W-:Y:S05]  /*164f0*/  BSYNC B1 ;  /* 0x0000000000017941 */ /* 0x000fea0003800000 */
.L_x_285:
        /* <DEDUP_REMOVED lines=10> */
.L_x_288:
[----:B------:R-:W-:Y:S05]  /*165a0*/  BSYNC B1 ;  /* 0x0000000000017941 */ /* 0x000fea0003800000 */
.L_x_287:
[----:B01-34-:R-:W3:Y:S01]  /*165b0*/  LDL.LU R10, [R1+0x1f4] ;  /* 0x0001f400010a7983 */ /* 0x01bee20000300800 */
        /* <DEDUP_REMOVED lines=9> */
.L_x_290:
[----:B------:R-:W-:Y:S05]  /*16650*/  BSYNC B1 ;  /* 0x0000000000017941 */ /* 0x000fea0003800000 */
.L_x_289:
[----:B------:R-:W3:Y:S01]  /*16660*/  LDL.LU R10, [R1+0x1f8] ;  /* 0x0001f800010a7983 */ /* 0x000ee20000300800 */
[----:B0----5:R-:W-:Y:S01]  /*16670*/  LOP3.LUT R11, R17, 0xffffe000, RZ, 0xc0, !PT ;  /* 0xffffe000110b7812 */ /* 0x021fe200078ec0ff */
[----:B------:R-:W-:Y:S01]  /*16680*/  BSSY B1, `(.L_x_291) ;  /* 0x000000b000017945 */ /* 0x000fe20003800000 */
[----:B------:R-:W-:Y:S02]  /*16690*/  ISETP.GT.AND P1, PT, R0, 0xf9, P0 ;  /* 0x000000f90000780c */ /* 0x000fe40000724270 */
[----:B------:R-:W-:Y:S01]  /*166a0*/  IADD3 R167, P2, R3, 0x80, RZ ;  /* 0x0000008003a77810 */ /* 0x000fe20007f5e0ff */
[----:B------:R-:W-:-:S04]  /*166b0*/  FMUL R11, R11, R16 ;  /* 0x000000100b0b7220 */ /* 0x000fc80000400000 */
[----:B------:R-:W-:Y:S02]  /*166c0*/  IMAD.X R3, RZ, RZ, UR7, P2 ;  /* 0x00000007ff037e24 */ /* 0x000fe400090e06ff */
[----:B---3--:R-:W-:Y:S02]  /*166d0*/  FFMA R11, R10, R2, R11 ;  /* 0x000000020a0b7223 */ /* 0x008fe4000000000b */
[----:B------:R-:W-:-:S03]  /*166e0*/  IMAD R10, R3, R14, RZ ;  /* 0x0000000e030a7224 */ /* 0x000fc600078e02ff */
[----:B------:R-:W-:-:S05]  /*166f0*/  F2FP.TF32.F32.PACK_B R11, R11 ;  /* 0x0000000bff0b723e */ /* 0x000fca00024050ff */
[----:B------:R0:W-:Y:S01]  /*16700*/  @P4 STG.E desc[UR36][R6.64+0x3e0], R11 ;  /* 0x0003e00b06004986 */ /* 0x0001e2000c101924 */
[----:B------:R-:W-:Y:S05]  /*16710*/  @!P1 BRA `(.L_x_292) ;  /* 0x0000000000049947 */ /* 0x000fea0003800000 */
[----:B------:R3:W5:Y:S02]  /*16720*/  LDG.E.LTC128B R17, desc[UR36][R8.64+0x3e4] ;  /* 0x0003e42408117981 */ /* 0x000764000c1e1920 */
.L_x_292:
[----:B------:R-:W-:Y:S05]  /*16730*/  BSYNC B1 ;  /* 0x0000000000017941 */ /* 0x000fea0003800000 */
.L_x_291:
[----:B0-----:R-:W4:Y:S01]  /*16740*/  LDL.LU R11, [R1+0x1fc] ;  /* 0x0001fc00010b7983 */ /* 0x001f220000300800 */
[----:B-----5:R-:W-:Y:S01]  /*16750*/  LOP3.LUT R3, R17, 0xffffe000, RZ, 0xc0, !PT ;  /* 0xffffe00011037812 */ /* 0x020fe200078ec0ff */
[----:B--2---:R-:W-:Y:S01]  /*16760*/  IMAD R23, R167, R15, R10 ;  /* 0x0000000fa7177224 */ /* 0x004fe200078e020a */
[----:B------:R-:W-:Y:S01]  /*16770*/  ISETP.GT.AND P0, PT, R157, 0x80, PT ;  /* 0x000000809d00780c */ /* 0x000fe20003f04270 */
[----:B-1-3--:R-:W-:-:S04]  /*16780*/  IMAD.WIDE.U32 R8, R167, R14, R20 ;  /* 0x0000000ea7087225 */ /* 0x00afc800078e0014 */
[----:B------:R-:W-:Y:S01]  /*16790*/  FMUL R3, R3, R16 ;  /* 0x0000001003037220 */ /* 0x000fe20000400000 */
[----:B------:R-:W-:Y:S01]  /*167a0*/  ISETP.GT.AND P4, PT, R0, RZ, P0 ;  /* 0x000000ff0000720c */ /* 0x000fe20000784270 */
[----:B------:R-:W-:Y:S01]  /*167b0*/  IMAD.IADD R9, R9, 0x1, R23 ;  /* 0x0000000109097824 */ /* 0x000fe200078e0217 */
[----:B------:R-:W-:Y:S01]  /*167c0*/  LEA R10, P2, R8, R12, 0x2 ;  /* 0x0000000c080a7211 */ /* 0x000fe200078410ff */
[----:B----4-:R-:W-:-:S03]  /*167d0*/  FFMA R15, R11, R2, R3 ;  /* 0x000000020b0f7223 */ /* 0x010fc60000000003 */
[----:B------:R-:W-:Y:S02]  /*167e0*/  LEA.HI.X R11, R8, R13, R9, 0x2, P2 ;  /* 0x0000000d080b7211 */ /* 0x000fe400010f1409 */
[----:B------:R-:W-:-:S05]  /*167f0*/  F2FP.TF32.F32.PACK_B R15, R15 ;  /* 0x0000000fff0f723e */ /* 0x000fca00024050ff */
[----:B------:R0:W-:Y:S04]  /*16800*/  @P1 STG.E desc[UR36][R6.64+0x3e4], R15 ;  /* 0x0003e40f06001986 */ /* 0x0001e8000c101924 */
[----:B------:R-:W2:Y:S01]  /*16810*/  @P4 LDG.E.LTC128B R17, desc[UR36][R10.64] ;  /* 0x000000240a114981 */ /* 0x000ea2000c1e1920 */
[----:B------:R-:W-:Y:S01]  /*16820*/  MOV R161, UR8 ;  /* 0x0000000800a17c02 */ /* 0x000fe20008000f00 */
[----:B------:R-:W-:Y:S01]  /*16830*/  IMAD.WIDE.U32 R8, R167, R14, R18 ;  /* 0x0000000ea7087225 */ /* 0x000fe200078e0012 */
[----:B------:R-:W-:Y:S01]  /*16840*/  ISETP.GT.AND P2, PT, R0, 0x1, P0 ;  /* 0x000000010000780c */ /* 0x000fe20000744270 */
[----:B------:R-:W-:Y:S02]  /*16850*/  BSSY B1, `(.L_x_293) ;  /* 0x0000013000017945 */ /* 0x000fe40003800000 */
[----:B------:R-:W-:-:S02]  /*16860*/  IMAD.IADD R9, R23, 0x1, R9 ;  /* 0x0000000117097824 */ /* 0x000fc400078e0209 */
[----:B------:R-:W-:Y:S02]  /*16870*/  IMAD.U32 R165, RZ, RZ, UR8 ;  /* 0x00000008ffa57e24 */ /* 0x000fe4000f8e00ff */
[----:B------:R-:W-:Y:S02]  /*16880*/  IMAD.U32 R156, RZ, RZ, UR9 ;  /* 0x00000009ff9c7e24 */ /* 0x000fe4000f8e00ff */
[----:B------:R-:W-:Y:S02]  /*16890*/  IMAD.SHL.U32 R161, R161, 0x200, RZ ;  /* 0x00000200a1a17824 */ /* 0x000fe400078e00ff */
[----:B------:R-:W-:Y:S01]  /*168a0*/  IMAD.WIDE.U32 R162, R22, UR42, R8 ;  /* 0x0000002a16a27c25 */ /* 0x000fe2000f8e0008 */
[----:B------:R-:W-:Y:S02]  /*168b0*/  SHF.L.U64.HI R165, R165, 0x9, R156 ;  /* 0x00000009a5a57819 */ /* 0x000fe4000001029c */
[----:B------:R-:W-:Y:S02]  /*168c0*/  IADD3 R8, P1, R161, R4, RZ ;  /* 0x00000004a1087210 */ /* 0x000fe40007f3e0ff */
[----:B0-----:R-:W-:-:S03]  /*168d0*/  LEA R6, P3, R162, R12, 0x2 ;  /* 0x0000000ca2067211 */ /* 0x001fc600078610ff */
[----:B------:R-:W-:Y:S01]  /*168e0*/  IMAD.X R9, R165, 0x1, R5, P1 ;  /* 0x00000001a5097824 */ /* 0x000fe200008e0605 */
[----:B--2---:R-:W-:-:S05]  /*168f0*/  LOP3.LUT R3, R17, 0xffffe000, RZ, 0xc0, !PT ;  /* 0xffffe00011037812 */ /* 0x004fca00078ec0ff */
[----:B------:R-:W-:-:S04]  /*16900*/  FMUL R3, R3, R16 ;  /* 0x0000001003037220 */ /* 0x000fc80000400000 */
[----:B------:R-:W-:Y:S01]  /*16910*/  FFMA R11, R24, R2, R3 ;  /* 0x00000002180b7223 */ /* 0x000fe20000000003 */
[----:B------:R-:W-:-:S04]  /*16920*/  IADD3 R3, R158, R163, RZ ;  /* 0x000000a39e037210 */ /* 0x000fc80007ffe0ff */
[----:B------:R-:W-:Y:S02]  /*16930*/  F2FP.TF32.F32.PACK_B R11, R11 ;  /* 0x0000000bff0b723e */ /* 0x000fe400024050ff */
[----:B------:R-:W-:-:S03]  /*16940*/  LEA.HI.X R7, R162, R13, R3, 0x2, P3 ;  /* 0x0000000da2077211 */ /* 0x000fc600018f1403 */
[----:B------:R0:W-:Y:S01]  /*16950*/  @P4 STG.E desc[UR36][R8.64], R11 ;  /* 0x0000000b08004986 */ /* 0x0001e2000c101924 */
[----:B------:R-:W-:Y:S05]  /*16960*/  @!P2 BRA `(.L_x_294) ;  /* 0x000000000004a947 */ /* 0x000fea0003800000 */
[----:B------:R1:W5:Y:S02]  /*16970*/  LDG.E.LTC128B R17, desc[UR36][R6.64+0x4] ;  /* 0x0000042406117981 */ /* 0x000364000c1e1920 */
.L_x_294:
[----:B------:R-:W-:Y:S05]  /*16980*/  BSYNC B1 ;  /* 0x0000000000017941 */ /* 0x000fea0003800000 */
.L_x_293:
[----:B-----5:R-:W-:Y:S01]  /*16990*/  LOP3.LUT R3, R17, 0xffffe000, RZ, 0xc0, !PT ;  /* 0xffffe00011037812 */ /* 0x020fe200078ec0ff */
[----:B------:R-:W-:Y:S01]  /*169a0*/  IMAD.WIDE.U32 R14, R167, R14, R154 ;  /* 0x0000000ea70e7225 */ /* 0x000fe200078e009a */
[----:B------:R-:W-:Y:S01]  /*169b0*/  ISETP.GT.AND P1, PT, R157, 0x88, PT ;  /* 0x000000889d00780c */ /* 0x000fe20003f24270 */
[----:B------:R-:W-:Y:S02]  /*169c0*/  BSSY B1, `(.L_x_295) ;  /* 0x000000f000017945 */ /* 0x000fe40003800000 */
[----:B------:R-:W-:Y:S01]  /*169d0*/  FMUL R10, R3, R16 ;  /* 0x00000010030a7220 */ /* 0x000fe20000400000 */
[----:B------:R-:W-:Y:S01]  /*169e0*/  ISETP.GT.AND P3, PT, R0, RZ, P1 ;  /* 0x000000ff0000720c */ /* 0x000fe20000f64270 */
[----:B------:R-:W-:Y:S01]  /*169f0*/  IMAD.IADD R23, R23, 0x1, R15 ;  /* 0x0000000117177824 */ /* 0x000fe200078e020f */
[----:B------:R-:W-:Y:S01]  /*16a00*/  IADD3 R152, P4, R152, R14, RZ ;  /* 0x0000000e98987210 */ /* 0x000fe20007f9e0ff */
[----:B------:R-:W-:Y:S01]  /*16a10*/  FFMA R25, R25, R2, R10 ;  /* 0x0000000219197223 */ /* 0x000fe2000000000a */
[----:B------:R-:W-:-:S03]  /*16a20*/  IADD3 R14, P5, R18, R14, RZ ;  /* 0x0000000e120e7210 */ /* 0x000fc60007fbe0ff */
[----:B------:R-:W-:Y:S01]  /*16a30*/  IMAD.X R20, R23, 0x1, R21, P4 ;  /* 0x0000000117147824 */ /* 0x000fe200020e0615 */
[----:B------:R-:W-:Y:S02]  /*16a40*/  F2FP.TF32.F32.PACK_B R25, R25 ;  /* 0x00000019ff19723e */ /* 0x000fe400024050ff */
[C---:B------:R-:W-:Y:S02]  /*16a50*/  LEA R10, P4, R152.reuse, R12, 0x2 ;  /* 0x0000000c980a7211 */ /* 0x040fe400078810ff */
[----:B------:R-:W-:Y:S01]  /*16a60*/  IADD3.X R15, R19, R23, RZ, P5, !PT ;  /* 0x00000017130f7210 */ /* 0x000fe20002ffe4ff */
[----:B------:R2:W-:Y:S01]  /*16a70*/  @P2 STG.E desc[UR36][R8.64+0x4], R25 ;  /* 0x0000041908002986 */ /* 0x0005e2000c101924 */
[----:B0-----:R-:W-:Y:S01]  /*16a80*/  LEA.HI.X R11, R152, R13, R20, 0x2, P4 ;  /* 0x0000000d980b7211 */ /* 0x001fe200020f1414 */
[----:B------:R-:W-:Y:S08]  /*16a90*/  @!P3 BRA `(.L_x_296) ;  /* 0x000000000004b947 */ /* 0x000ff00003800000 */
[----:B------:R0:W5:Y:S02]  /*16aa0*/  LDG.E.LTC128B R17, desc[UR36][R10.64] ;  /* 0x000000240a117981 */ /* 0x000164000c1e1920 */
.L_x_296:
[----:B------:R-:W-:Y:S05]  /*16ab0*/  BSYNC B1 ;  /* 0x0000000000017941 */ /* 0x000fea0003800000 */
.L_x_295:
[----:B-----5:R-:W-:Y:S01]  /*16ac0*/  LOP3.LUT R3, R17, 0xffffe000, RZ, 0xc0, !PT ;  /* 0xffffe00011037812 */ /* 0x020fe200078ec0ff */
[----:B------:R-:W-:Y:S01]  /*16ad0*/  IMAD.WIDE.U32 R22, R22, UR42, R14 ;  /* 0x0000002a16167c25 */ /* 0x000fe2000f8e000e */
[----:B0-----:R-:W-:Y:S01]  /*16ae0*/  IADD3 R10, P2, R8, R160, RZ ;  /* 0x000000a0080a7210 */ /* 0x001fe20007f5e0ff */
[----:B------:R-:W-:Y:S01]  /*16af0*/  BSSY B1, `(.L_x_297) ;  /* 0x000000c000017945 */ /* 0x000fe20003800000 */
[----:B------:R-:W-:Y:S01]  /*16b00*/  ISETP.GT.AND P5, PT, R0, 0x1, P1 ;  /* 0x000000010000780c */ /* 0x000fe20000fa4270 */
[----:B------:R-:W-:Y:S01]  /*16b10*/  FMUL R3, R3, R16 ;  /* 0x0000001003037220 */ /* 0x000fe20000400000 */
[----:B------:R-:W-:Y:S01]  /*16b20*/  IMAD.IADD R158, R158, 0x1, R23 ;  /* 0x000000019e9e7824 */ /* 0x000fe200078e0217 */
[----:B------:R-:W-:Y:S01]  /*16b30*/  LEA R12, P4, R22, R12, 0x2 ;  /* 0x0000000c160c7211 */ /* 0x000fe200078810ff */
[----:B------:R-:W-:Y:S02]  /*16b40*/  IMAD.X R11, R9, 0x1, R159, P2 ;  /* 0x00000001090b7824 */ /* 0x000fe400010e069f */
[----:B------:R-:W-:Y:S01]  /*16b50*/  FFMA R3, R26, R2, R3 ;  /* 0x000000021a037223 */ /* 0x000fe20000000003 */
[----:B------:R-:W-:-:S04]  /*16b60*/  LEA.HI.X R13, R22, R13, R158, 0x2, P4 ;  /* 0x0000000d160d7211 */ /* 0x000fc800020f149e */
[----:B------:R-:W-:-:S05]  /*16b70*/  F2FP.TF32.F32.PACK_B R3, R3 ;  /* 0x00000003ff03723e */ /* 0x000fca00024050ff */
[----:B------:R0:W-:Y:S01]  /*16b80*/  @P3 STG.E desc[UR36][R10.64], R3 ;  /* 0x000000030a003986 */ /* 0x0001e2000c101924 */
[----:B------:R-:W-:Y:S05]  /*16b90*/  @!P5 BRA `(.L_x_298) ;  /* 0x000000000004d947 */ /* 0x000fea0003800000 */
[----:B------:R3:W5:Y:S02]  /*16ba0*/  LDG.E.LTC128B R17, desc[UR36][R12.64+0x4] ;  /* 0x000004240c117981 */ /* 0x000764000c1e1920 */
.L_x_298:
[----:B------:R-:W-:Y:S05]  /*16bb0*/  BSYNC B1 ;  /* 0x0000000000017941 */ /* 0x000fea0003800000 */
.L_x_297:
[----:B0----5:R-:W-:Y:S01]  /*16bc0*/  LOP3.LUT R3, R17, 0xffffe000, RZ, 0xc0, !PT ;  /* 0xffffe00011037812 */ /* 0x021fe200078ec0ff */
[----:B------:R-:W-:Y:S01]  /*16bd0*/  BSSY B1, `(.L_x_299) ;  /* 0x0000008000017945 */ /* 0x000fe20003800000 */
[----:B------:R-:W-:-:S03]  /*16be0*/  ISETP.GT.AND P2, PT, R0, 0x8, P0 ;  /* 0x000000080000780c */ /* 0x000fc60000744270 */
[----:B------:R-:W-:-:S04]  /*16bf0*/  FMUL R14, R3, R16 ;  /* 0x00000010030e7220 */ /* 0x000fc80000400000 */
[----:B------:R-:W-:-:S05]  /*16c00*/  FFMA R27, R27, R2, R14 ;  /* 0x000000021b1b7223 */ /* 0x000fca000000000e */
[----:B------:R-:W-:-:S05]  /*16c10*/  F2FP.TF32.F32.PACK_B R27, R27 ;  /* 0x0000001bff1b723e */ /* 0x000fca00024050ff */
[----:B------:R0:W-:Y:S01]  /*16c20*/  @P5 STG.E desc[UR36][R10.64+0x4], R27 ;  /* 0x0000041b0a005986 */ /* 0x0001e2000c101924 */
[----:B------:R-:W-:Y:S05]  /*16c30*/  @!P2 BRA `(.L_x_300) ;  /* 0x000000000004a947 */ /* 0x000fea0003800000 */
[----:B------:R4:W5:Y:S02]  /*16c40*/  LDG.E.LTC128B R17, desc[UR36][R6.64+0x20] ;  /* 0x0000202406117981 */ /* 0x000964000c1e1920 */
.L_x_300:
[----:B------:R-:W-:Y:S05]  /*16c50*/  BSYNC B1 ;  /* 0x0000000000017941 */ /* 0x000fea0003800000 */
.L_x_299:
[----:B-----5:R-:W-:Y:S01]  /*16c60*/  LOP3.LUT R3, R17, 0xffffe000, RZ, 0xc0, !PT ;  /* 0xffffe00011037812 */ /* 0x020fe200078ec0ff */
        /* <DEDUP_REMOVED lines=8> */
.L_x_302:
[----:B------:R-:W-:Y:S05]  /*16cf0*/  BSYNC B1 ;  /* 0x0000000000017941 */ /* 0x000fea0003800000 */
.L_x_301:
        /* <DEDUP_REMOVED lines=9> */
.L_x_304:
[----:B------:R-:W-:Y:S05]  /*16d90*/  BSYNC B1 ;  /* 0x0000000000017941 */ /* 0x000fea0003800000 */
.L_x_303:
[----:B-----5:R-:W-:Y:S01]  /*16da0*/  LOP3.LUT R3, R17, 0xffffe000, RZ, 0xc0, !PT ;  /* 0xffffe00011037812 */ /* 0x020fe200078ec0ff */
[----:B------:R-:W-:Y:S01]  /*16db0*/  BSSY B1, `(.L_x_305) ;  /* 0x000000a000017945 */ /* 0x000fe20003800000 */
[----:B------:R-:W-:Y:S02]  /*16dc0*/  IADD3 R10, P3, R160, R8, RZ ;  /* 0x00000008a00a7210 */ /* 0x000fe40007f7e0ff */
[----:B------:R-:W-:Y:S01]  /*16dd0*/  ISETP.GT.AND P2, PT, R0, 0x9, P1 ;  /* 0x000000090000780c */ /* 0x000fe20000f44270 */
[----:B------:R-:W-:Y:S02]  /*16de0*/  FMUL R3, R3, R16 ;  /* 0x0000001003037220 */ /* 0x000fe40000400000 */
[----:B------:R-:W-:Y:S02]  /*16df0*/  IMAD.X R11, R159, 0x1, R9, P3 ;  /* 0x000000019f0b7824 */ /* 0x000fe400018e0609 */
[----:B------:R-:W-:-:S05]  /*16e00*/  FFMA R3, R30, R2, R3 ;  /* 0x000000021e037223 */ /* 0x000fca0000000003 */
[----:B------:R-:W-:-:S05]  /*16e10*/  F2FP.TF32.F32.PACK_B R3, R3 ;  /* 0x00000003ff03723e */ /* 0x000fca00024050ff */
[----:B------:R0:W-:Y:S01]  /*16e20*/  @P4 STG.E desc[UR36][R10.64+0x20], R3 ;  /* 0x000020030a004986 */ /* 0x0001e2000c101924 */
[----:B------:R-:W-:Y:S05]  /*16e30*/  @!P2 BRA `(.L_x_306) ;  /* 0x000000000004a947 */ /* 0x000fea0003800000 */
[----:B------:R0:W5:Y:S02]  /*16e40*/  LDG.E.LTC128B R17, desc[UR36][R12.64+0x24] ;  /* 0x000024240c117981 */ /* 0x000164000c1e1920 */
.L_x_306:
[----:B------:R-:W-:Y:S05]  /*16e50*/  BSYNC B1 ;  /* 0x0000000000017941 */ /* 0x000fea0003800000 */
.L_x_305:
[----:B0----5:R-:W-:Y:S01]  /*16e60*/  LOP3.LUT R3, R17, 0xffffe000, RZ, 0xc0, !PT ;  /* 0xffffe00011037812 */ /* 0x021fe200078ec0ff */
[----:B------:R-:W-:Y:S01]  /*16e70*/  BSSY B1, `(.L_x_307) ;  /* 0x000000a000017945 */ /* 0x000fe20003800000 */
[----:B------:R-:W-:Y:S02]  /*16e80*/  IADD3 R160, P3, P4, R160, R4, R161 ;  /* 0x00000004a0a07210 */ /* 0x000fe40007c7e0a1 */
[----:B------:R-:W-:Y:S01]  /*16e90*/  ISETP.GT.AND P5, PT, R0, 0x10, P0 ;  /* 0x000000100000780c */ /* 0x000fe200007a4270 */
[----:B------:R-:W-:Y:S01]  /*16ea0*/  FMUL R10, R3, R16 ;  /* 0x00000010030a7220 */ /* 0x000fe20000400000 */
[----:B------:R-:W-:-:S03]  /*16eb0*/  IADD3.X R161, R159, R5, R165, P3, P4 ;  /* 0x000000059fa17210 */ /* 0x000fc60001fe84a5 */
[----:B------:R-:W-:-:S05]  /*16ec0*/  FFMA R31, R31, R2, R10 ;  /* 0x000000021f1f7223 */ /* 0x000fca000000000a */
[----:B------:R-:W-:-:S05]  /*16ed0*/  F2FP.TF32.F32.PACK_B R31, R31 ;  /* 0x0000001fff1f723e */ /* 0x000fca00024050ff */
[----:B------:R0:W-:Y:S01]  /*16ee0*/  @P2 STG.E desc[UR36][R160.64+0x24], R31 ;  /* 0x0000241fa0002986 */ /* 0x0001e2000c101924 */
[----:B------:R-:W-:Y:S05]  /*16ef0*/  @!P5 BRA `(.L_x_308) ;  /* 0x000000000004d947 */ /* 0x000fea0003800000 */
[----:B------:R0:W5:Y:S02]  /*16f00*/  LDG.E.LTC128B R17, desc[UR36][R6.64+0x40] ;  /* 0x0000402406117981 */ /* 0x000164000c1e1920 */
.L_x_308:
[----:B------:R-:W-:Y:S05]  /*16f10*/  BSYNC B1 ;  /* 0x0000000000017941 */ /* 0x000fea0003800000 */
.L_x_307:
        /* <DEDUP_REMOVED lines=9> */
.L_x_310:
[----:B------:R-:W-:Y:S05]  /*16fb0*/  BSYNC B1 ;  /* 0x0000000000017941 */ /* 0x000fea0003800000 */
.L_x_309:
        /* <DEDUP_REMOVED lines=9> */
.L_x_312:
[----:B------:R-:W-:Y:S05]  /*17050*/  BSYNC B1 ;  /* 0x0000000000017941 */ /* 0x000fea0003800000 */
.L_x_311:
[----:B-----5:R-:W-:Y:S01]  /*17060*/  LOP3.LUT R3, R17, 0xffffe000, RZ, 0xc0, !PT ;  /* 0xffffe00011037812 */ /* 0x020fe200078ec0ff */
[----:B------:R-:W-:Y:S01]  /*17070*/  @P3 IMAD.MOV.U32 R5, RZ, RZ, R161 ;  /* 0x000000ffff053224 */ /* 0x000fe200078e00a1 */
[----:B------:R-:W-:Y:S01]  /*17080*/  @P3 MOV R4, R160 ;  /* 0x000000a000043202 */ /* 0x000fe20000000f00 */
[----:B------:R-:W-:Y:S01]  /*17090*/  BSSY B1, `(.L_x_313) ;  /* 0x0000008000017945 */ /* 0x000fe20003800000 */
[----:B------:R-:W-:Y:S01]  /*170a0*/  ISETP.GT.AND P2, PT, R0, 0x11, P1 ;  /* 0x000000110000780c */ /* 0x000fe20000f44270 */
[----:B------:R-:W-:-:S04]  /*170b0*/  FMUL R3, R3, R16 ;  /* 0x0000001003037220 */ /* 0x000fc80000400000 */
[----:B------:R-:W-:-:S05]  /*170c0*/  FFMA R3, R34, R2, R3 ;  /* 0x0000000222037223 */ /* 0x000fca0000000003 */
[----:B------:R-:W-:-:S05]  /*170d0*/  F2FP.TF32.F32.PACK_B R3, R3 ;  /* 0x00000003ff03723e */ /* 0x000fca00024050ff */
[----:B------:R0:W-:Y:S01]  /*170e0*/  @P3 STG.E desc[UR36][R4.64+0x40], R3 ;  /* 0x0000400304003986 */ /* 0x0001e2000c101924 */
[----:B------:R-:W-:Y:S05]  /*170f0*/  @!P2 BRA `(.L_x_314) ;  /* 0x000000000004a947 */ /* 0x000fea0003800000 */
[----:B------:R0:W5:Y:S02]  /*17100*/  LDG.E.LTC128B R17, desc[UR36][R12.64+0x44] ;  /* 0x000044240c117981 */ /* 0x000164000c1e1920 */
.L_x_314:
[----:B------:R-:W-:Y:S05]  /*17110*/  BSYNC B1 ;  /* 0x0000000000017941 */ /* 0x000fea0003800000 */
.L_x_313:
[----:B0----5:R-:W-:Y:S01]  /*17120*/  LOP3.LUT R3, R17, 0xffffe000, RZ, 0xc0, !PT ;  /* 0xffffe00011037812 */ /* 0x021fe200078ec0ff */
[----:B------:R-:W-:Y:S01]  /*17130*/  @P2 IMAD.MOV.U32 R5, RZ, RZ, R161 ;  /* 0x000000ffff052224 */ /* 0x000fe200078e00a1 */
[----:B------:R-:W-:Y:S01]  /*17140*/  ISETP.GT.AND P3, PT, R0, 0x18, P0 ;  /* 0x000000180000780c */ /* 0x000fe20000764270 */
[----:B------:R-:W-:Y:S02]  /*17150*/  BSSY B1, `(.L_x_315) ;  /* 0x0000008000017945 */ /* 0x000fe40003800000 */
[----:B------:R-:W-:-:S04]  /*17160*/  FMUL R4, R3, R16 ;  /* 0x0000001003047220 */ /* 0x000fc80000400000 */
[----:B------:R-:W-:Y:S01]  /*17170*/  FFMA R35, R35, R2, R4 ;  /* 0x0000000223237223 */ /* 0x000fe20000000004 */
[----:B------:R-:W-:-:S04]  /*17180*/  @P2 IMAD.MOV.U32 R4, RZ, RZ, R160 ;  /* 0x000000ffff042224 */ /* 0x000fc800078e00a0 */
[----:B------:R-:W-:-:S05]  /*17190*/  F2FP.TF32.F32.PACK_B R35, R35 ;  /* 0x00000023ff23723e */ /* 0x000fca00024050ff */
[----:B------:R0:W-:Y:S01]  /*171a0*/  @P2 STG.E desc[UR36][R4.64+0x44], R35 ;  /* 0x0000442304002986 */ /* 0x0001e2000c101924 */
[----:B------:R-:W-:Y:S05]  /*171b0*/  @!P3 BRA `(.L_x_316) ;  /* 0x000000000004b947 */ /* 0x000fea0003800000 */
[----:B------:R0:W5:Y:S02]  /*171c0*/  LDG.E.LTC128B R17, desc[UR36][R6.64+0x60] ;  /* 0x0000602406117981 */ /* 0x000164000c1e1920 */
.L_x_316:
[----:B------:R-:W-:Y:S05]  /*171d0*/  BSYNC B1 ;  /* 0x0000000000017941 */ /* 0x000fea0003800000 */
.L_x_315:
        /* <DEDUP_REMOVED lines=9> */
.L_x_318:
[----:B------:R-:W-:Y:S05]  /*17270*/  BSYNC B1 ;  /* 0x0000000000017941 */ /* 0x000fea0003800000 */
.L_x_317:
        /* <DEDUP_REMOVED lines=9> */
.L_x_320:
[----:B------:R-:W-:Y:S05]  /*17310*/  BSYNC B1 ;  /* 0x0000000000017941 */ /* 0x000fea0003800000 */
.L_x_319:
        /* <DEDUP_REMOVED lines=11> */
.L_x_322:
[----:B------:R-:W-:Y:S05]  /*173d0*/  BSYNC B1 ;  /* 0x0000000000017941 */ /* 0x000fea0003800000 */
.L_x_321:
        /* <DEDUP_REMOVED lines=11> */
.L_x_324:
[----:B------:R-:W-:Y:S05]  /*17490*/  BSYNC B1 ;  /* 0x0000000000017941 */ /* 0x000fea0003800000 */
.L_x_323:
        /* <DEDUP_REMOVED lines=9> */
.L_x_326:
[----:B------:R-:W-:Y:S05]  /*17530*/  BSYNC B1 ;  /* 0x0000000000017941 */ /* 0x000fea0003800000 */
.L_x_325:
        /* <DEDUP_REMOVED lines=9> */
.L_x_328:
[----:B------:R-:W-:Y:S05]  /*175d0*/  BSYNC B1 ;  /* 0x0000000000017941 */ /* 0x000fea0003800000 */
.L_x_327:
        /* <DEDUP_REMOVED lines=11> */
.L_x_330:
[----:B------:R-:W-:Y:S05]  /*17690*/  BSYNC B1 ;  /* 0x0000000000017941 */ /* 0x000fea0003800000 */
.L_x_329:
        /* <DEDUP_REMOVED lines=11> */
.L_x_332:
[----:B------:R-:W-:Y:S05]  /*17750*/  BSYNC B1 ;  /* 0x0000000000017941 */ /* 0x000fea0003800000 */
.L_x_331:
        /* <DEDUP_REMOVED lines=9> */
.L_x_334:
[----:B------:R-:W-:Y:S05]  /*177f0*/  BSYNC B1 ;  /* 0x0000000000017941 */ /* 0x000fea0003800000 */
.L_x_333:
        /* <DEDUP_REMOVED lines=9> */
.L_x_336:
[----:B------:R-:W-:Y:S05]  /*17890*/  BSYNC B1 ;  /* 0x0000000000017941 */ /* 0x000fea0003800000 */
.L_x_335:
        /* <DEDUP_REMOVED lines=11> */
.L_x_338:
[----:B------:R-:W-:Y:S05]  /*17950*/  BSYNC B1 ;  /* 0x0000000000017941 */ /* 0x000fea0003800000 */
.L_x_337:
        /* <DEDUP_REMOVED lines=11> */
.L_x_340:
[----:B------:R-:W-:Y:S05]  /*17a10*/  BSYNC B1 ;  /* 0x0000000000017941 */ /* 0x000fea0003800000 */
.L_x_339:
        /* <DEDUP_REMOVED lines=9> */
.L_x_342:
[----:B------:R-:W-:Y:S05]  /*17ab0*/  BSYNC B1 ;  /* 0x0000000000017941 */ /* 0x000fea0003800000 */
.L_x_341:
        /* <DEDUP_REMOVED lines=9> */
.L_x_344:
[----:B------:R-:W-:Y:S05]  /*17b50*/  BSYNC B1 ;  /* 0x0000000000017941 */ /* 0x000fea0003800000 */
.L_x_343:
        /* <DEDUP_REMOVED lines=11> */
.L_x_346:
[----:B------:R-:W-:Y:S05]  /*17c10*/  BSYNC B1 ;  /* 0x0000000000017941 */ /* 0x000fea0003800000 */
.L_x_345:
        /* <DEDUP_REMOVED lines=11> */
.L_x_348:
[----:B------:R-:W-:Y:S05]  /*17cd0*/  BSYNC B1 ;  /* 0x0000000000017941 */ /* 0x000fea0003800000 */
.L_x_347:
        /* <DEDUP_REMOVED lines=9> */
.L_x_350:
[----:B------:R-:W-:Y:S05]  /*17d70*/  BSYNC B1 ;  /* 0x0000000000017941 */ /* 0x000fea0003800000 */
.L_x_349:
        /* <DEDUP_REMOVED lines=9> */
.L_x_352:
[----:B------:R-:W-:Y:S05]  /*17e10*/  BSYNC B1 ;  /* 0x0000000000017941 */ /* 0x000fea0003800000 */
.L_x_351:
        /* <DEDUP_REMOVED lines=11> */
.L_x_354:
[----:B------:R-:W-:Y:S05]  /*17ed0*/  BSYNC B1 ;  /* 0x0000000000017941 */ /* 0x000fea0003800000 */
.L_x_353:
        /* <DEDUP_REMOVED lines=11> */
.L_x_356:
[----:B------:R-:W-:Y:S05]  /*17f90*/  BSYNC B1 ;  /* 0x0000000000017941 */ /* 0x000fea0003800000 */
.L_x_355:
        /* <DEDUP_REMOVED lines=9> */
.L_x_358:
[----:B------:R-:W-:Y:S05]  /*18030*/  BSYNC B1 ;  /* 0x0000000000017941 */ /* 0x000fea0003800000 */
.L_x_357:
        /* <DEDUP_REMOVED lines=9> */
.L_x_360:
[----:B------:R-:W-:Y:S05]  /*180d0*/  BSYNC B1 ;  /* 0x0000000000017941 */ /* 0x000fea0003800000 */
.L_x_359:
        /* <DEDUP_REMOVED lines=11> */
.L_x_362:
[----:B------:R-:W-:Y:S05]  /*18190*/  BSYNC B1 ;  /* 0x0000000000017941 */ /* 0x000fea0003800000 */
.L_x_361:
        /* <DEDUP_REMOVED lines=11> */
.L_x_364:
[----:B------:R-:W-:Y:S05]  /*18250*/  BSYNC B1 ;  /* 0x0000000000017941 */ /* 0x000fea0003800000 */
.L_x_363:
        /* <DEDUP_REMOVED lines=9> */
.L_x_366:
[----:B------:R-:W-:Y:S05]  /*182f0*/  BSYNC B1 ;  /* 0x0000000000017941 */ /* 0x000fea0003800000 */
.L_x_365:
        /* <DEDUP_REMOVED lines=9> */
.L_x_368:
[----:B------:R-:W-:Y:S05]  /*18390*/  BSYNC B1 ;  /* 0x0000000000017941 */ /* 0x000fea0003800000 */
.L_x_367:
        /* <DEDUP_REMOVED lines=11> */
.L_x_370:
[----:B------:R-:W-:Y:S05]  /*18450*/  BSYNC B1 ;  /* 0x0000000000017941 */ /* 0x000fea0003800000 */
.L_x_369:
        /* <DEDUP_REMOVED lines=11> */
.L_x_372:
[----:B------:R-:W-:Y:S05]  /*18510*/  BSYNC B1 ;  /* 0x0000000000017941 */ /* 0x000fea0003800000 */
.L_x_371:
        /* <DEDUP_REMOVED lines=9> */
.L_x_374:
[----:B------:R-:W-:Y:S05]  /*185b0*/  BSYNC B1 ;  /* 0x0000000000017941 */ /* 0x000fea0003800000 */
.L_x_373:
        /* <DEDUP_REMOVED lines=9> */
.L_x_376:
[----:B------:R-:W-:Y:S05]  /*18650*/  BSYNC B1 ;  /* 0x0000000000017941 */ /* 0x000fea0003800000 */
.L_x_375:
        /* <DEDUP_REMOVED lines=11> */
.L_x_378:
[----:B------:R-:W-:Y:S05]  /*18710*/  BSYNC B1 ;  /* 0x0000000000017941 */ /* 0x000fea0003800000 */
.L_x_377:
        /* <DEDUP_REMOVED lines=11> */
.L_x_380:
[----:B------:R-:W-:Y:S05]  /*187d0*/  BSYNC B1 ;  /* 0x0000000000017941 */ /* 0x000fea0003800000 */
.L_x_379:
        /* <DEDUP_REMOVED lines=9> */
.L_x_382:
[----:B------:R-:W-:Y:S05]  /*18870*/  BSYNC B1 ;  /* 0x0000000000017941 */ /* 0x000fea0003800000 */
.L_x_381:
        /* <DEDUP_REMOVED lines=9> */
.L_x_384:
[----:B------:R-:W-:Y:S05]  /*18910*/  BSYNC B1 ;  /* 0x0000000000017941 */ /* 0x000fea0003800000 */
.L_x_383:
        /* <DEDUP_REMOVED lines=11> */
.L_x_386:
[----:B------:R-:W-:Y:S05]  /*189d0*/  BSYNC B1 ;  /* 0x0000000000017941 */ /* 0x000fea0003800000 */
.L_x_385:
        /* <DEDUP_REMOVED lines=11> */
.L_x_388:
[----:B------:R-:W-:Y:S05]  /*18a90*/  BSYNC B1 ;  /* 0x0000000000017941 */ /* 0x000fea0003800000 */
.L_x_387:
        /* <DEDUP_REMOVED lines=9> */
.L_x_390:
[----:B------:R-:W-:Y:S05]  /*18b30*/  BSYNC B1 ;  /* 0x0000000000017941 */ /* 0x000fea0003800000 */
.L_x_389:
        /* <DEDUP_REMOVED lines=9> */
.L_x_392:
[----:B------:R-:W-:Y:S05]  /*18bd0*/  BSYNC B1 ;  /* 0x0000000000017941 */ /* 0x000fea0003800000 */
.L_x_391:
        /* <DEDUP_REMOVED lines=11> */
.L_x_394:
[----:B------:R-:W-:Y:S05]  /*18c90*/  BSYNC B1 ;  /* 0x0000000000017941 */ /* 0x000fea0003800000 */
.L_x_393:
        /* <DEDUP_REMOVED lines=11> */
.L_x_396:
[----:B------:R-:W-:Y:S05]  /*18d50*/  BSYNC B1 ;  /* 0x0000000000017941 */ /* 0x000fea0003800000 */
.L_x_395:
        /* <DEDUP_REMOVED lines=9> */
.L_x_398:
[----:B------:R-:W-:Y:S05]  /*18df0*/  BSYNC B1 ;  /* 0x0000000000017941 */ /* 0x000fea0003800000 */
.L_x_397:
        /* <DEDUP_REMOVED lines=9> */
.L_x_400:
[----:B------:R-:W-:Y:S05]  /*18e90*/  BSYNC B1 ;  /* 0x0000000000017941 */ /* 0x000fea0003800000 */
.L_x_399:
        /* <DEDUP_REMOVED lines=11> */
.L_x_402:
[----:B------:R-:W-:Y:S05]  /*18f50*/  BSYNC B1 ;  /* 0x0000000000017941 */ /* 0x000fea0003800000 */
.L_x_401:
        /* <DEDUP_REMOVED lines=11> */
.L_x_404:
[----:B------:R-:W-:Y:S05]  /*19010*/  BSYNC B1 ;  /* 0x0000000000017941 */ /* 0x000fea0003800000 */
.L_x_403:
        /* <DEDUP_REMOVED lines=9> */
.L_x_406:
[----:B------:R-:W-:Y:S05]  /*190b0*/  BSYNC B1 ;  /* 0x0000000000017941 */ /* 0x000fea0003800000 */
.L_x_405:
        /* <DEDUP_REMOVED lines=9> */
.L_x_408:
[----:B------:R-:W-:Y:S05]  /*19150*/  BSYNC B1 ;  /* 0x0000000000017941 */ /* 0x000fea0003800000 */
.L_x_407:
        /* <DEDUP_REMOVED lines=11> */
.L_x_410:
[----:B------:R-:W-:Y:S05]  /*19210*/  BSYNC B1 ;  /* 0x0000000000017941 */ /* 0x000fea0003800000 */
.L_x_409:
        /* <DEDUP_REMOVED lines=11> */
.L_x_412:
[----:B------:R-:W-:Y:S05]  /*192d0*/  BSYNC B1 ;  /* 0x0000000000017941 */ /* 0x000fea0003800000 */
.L_x_411:
        /* <DEDUP_REMOVED lines=9> */
.L_x_414:
[----:B------:R-:W-:Y:S05]  /*19370*/  BSYNC B1 ;  /* 0x0000000000017941 */ /* 0x000fea0003800000 */
.L_x_413:
        /* <DEDUP_REMOVED lines=9> */
.L_x_416:
[----:B------:R-:W-:Y:S05]  /*19410*/  BSYNC B1 ;  /* 0x0000000000017941 */ /* 0x000fea0003800000 */
.L_x_415:
        /* <DEDUP_REMOVED lines=11> */
.L_x_418:
[----:B------:R-:W-:Y:S05]  /*194d0*/  BSYNC B1 ;  /* 0x0000000000017941 */ /* 0x000fea0003800000 */
.L_x_417:
        /* <DEDUP_REMOVED lines=11> */
.L_x_420:
[----:B------:R-:W-:Y:S05]  /*19590*/  BSYNC B1 ;  /* 0x0000000000017941 */ /* 0x000fea0003800000 */
.L_x_419:
        /* <DEDUP_REMOVED lines=9> */
.L_x_422:
[----:B------:R-:W-:Y:S05]  /*19630*/  BSYNC B1 ;  /* 0x0000000000017941 */ /* 0x000fea0003800000 */
.L_x_421:
        /* <DEDUP_REMOVED lines=9> */
.L_x_424:
[----:B------:R-:W-:Y:S05]  /*196d0*/  BSYNC B1 ;  /* 0x0000000000017941 */ /* 0x000fea0003800000 */
.L_x_423:
        /* <DEDUP_REMOVED lines=11> */
.L_x_426:
[----:B------:R-:W-:Y:S05]  /*19790*/  BSYNC B1 ;  /* 0x0000000000017941 */ /* 0x000fea0003800000 */
.L_x_425:
        /* <DEDUP_REMOVED lines=11> */
.L_x_428:
[----:B------:R-:W-:Y:S05]  /*19850*/  BSYNC B1 ;  /* 0x0000000000017941 */ /* 0x000fea0003800000 */
.L_x_427:
        /* <DEDUP_REMOVED lines=9> */
.L_x_430:
[----:B------:R-:W-:Y:S05]  /*198f0*/  BSYNC B1 ;  /* 0x0000000000017941 */ /* 0x000fea0003800000 */
.L_x_429:
        /* <DEDUP_REMOVED lines=9> */
.L_x_432:
[----:B------:R-:W-:Y:S05]  /*19990*/  BSYNC B1 ;  /* 0x0000000000017941 */ /* 0x000fea0003800000 */
.L_x_431:
        /* <DEDUP_REMOVED lines=11> */
.L_x_434:
[----:B------:R-:W-:Y:S05]  /*19a50*/  BSYNC B1 ;  /* 0x0000000000017941 */ /* 0x000fea0003800000 */
.L_x_433:
        /* <DEDUP_REMOVED lines=11> */
.L_x_436:
[----:B------:R-:W-:Y:S05]  /*19b10*/  BSYNC B1 ;  /* 0x0000000000017941 */ /* 0x000fea0003800000 */
.L_x_435:
        /* <DEDUP_REMOVED lines=9> */
.L_x_438:
[----:B------:R-:W-:Y:S05]  /*19bb0*/  BSYNC B1 ;  /* 0x0000000000017941 */ /* 0x000fea0003800000 */
.L_x_437:
        /* <DEDUP_REMOVED lines=9> */
.L_x_440:
[----:B------:R-:W-:Y:S05]  /*19c50*/  BSYNC B1 ;  /* 0x0000000000017941 */ /* 0x000fea0003800000 */
.L_x_439:
        /* <DEDUP_REMOVED lines=11> */
.L_x_442:
[----:B------:R-:W-:Y:S05]  /*19d10*/  BSYNC B1 ;  /* 0x0000000000017941 */ /* 0x000fea0003800000 */
.L_x_441:
        /* <DEDUP_REMOVED lines=11> */
.L_x_444:
[----:B------:R-:W-:Y:S05]  /*19dd0*/  BSYNC B1 ;  /* 0x0000000000017941 */ /* 0x000fea0003800000 */
.L_x_443:
        /* <DEDUP_REMOVED lines=9> */
.L_x_446:
[----:B------:R-:W-:Y:S05]  /*19e70*/  BSYNC B1 ;  /* 0x0000000000017941 */ /* 0x000fea0003800000 */
.L_x_445:
        /* <DEDUP_REMOVED lines=9> */
.L_x_448:
[----:B------:R-:W-:Y:S05]  /*19f10*/  BSYNC B1 ;  /* 0x0000000000017941 */ /* 0x000fea0003800000 */
.L_x_447:
        /* <DEDUP_REMOVED lines=11> */
.L_x_450:
[----:B------:R-:W-:Y:S05]  /*19fd0*/  BSYNC B1 ;  /* 0x0000000000017941 */ /* 0x000fea0003800000 */
.L_x_449:
        /* <DEDUP_REMOVED lines=11> */
.L_x_452:
[----:B------:R-:W-:Y:S05]  /*1a090*/  BSYNC B1 ;  /* 0x0000000000017941 */ /* 0x000fea0003800000 */
.L_x_451:
        /* <DEDUP_REMOVED lines=9> */
.L_x_454:
[----:B------:R-:W-:Y:S05]  /*1a130*/  BSYNC B1 ;  /* 0x0000000000017941 */ /* 0x000fea0003800000 */
.L_x_453:
        /* <DEDUP_REMOVED lines=9> */
.L_x_456:
[----:B------:R-:W-:Y:S05]  /*1a1d0*/  BSYNC B1 ;  /* 0x0000000000017941 */ /* 0x000fea0003800000 */
.L_x_455:
        /* <DEDUP_REMOVED lines=11> */
.L_x_458:
[----:B------:R-:W-:Y:S05]  /*1a290*/  BSYNC B1 ;  /* 0x0000000000017941 */ /* 0x000fea0003800000 */
.L_x_457:
        /* <DEDUP_REMOVED lines=11> */
.L_x_460:
[----:B------:R-:W-:Y:S05]  /*1a350*/  BSYNC B1 ;  /* 0x0000000000017941 */ /* 0x000fea0003800000 */
.L_x_459:
        /* <DEDUP_REMOVED lines=9> */
.L_x_462:
[----:B------:R-:W-:Y:S05]  /*1a3f0*/  BSYNC B1 ;  /* 0x0000000000017941 */ /* 0x000fea0003800000 */
.L_x_461:
        /* <DEDUP_REMOVED lines=9> */
.L_x_464:
[----:B------:R-:W-:Y:S05]  /*1a490*/  BSYNC B1 ;  /* 0x0000000000017941 */ /* 0x000fea0003800000 */
.L_x_463:
        /* <DEDUP_REMOVED lines=11> */
.L_x_466:
[----:B------:R-:W-:Y:S05]  /*1a550*/  BSYNC B1 ;  /* 0x0000000000017941 */ /* 0x000fea0003800000 */
.L_x_465:
        /* <DEDUP_REMOVED lines=11> */
.L_x_468:
[----:B------:R-:W-:Y:S05]  /*1a610*/  BSYNC B1 ;  /* 0x0000000000017941 */ /* 0x000fea0003800000 */
.L_x_467:
        /* <DEDUP_REMOVED lines=9> */
.L_x_470:
[----:B------:R-:W-:Y:S05]  /*1a6b0*/  BSYNC B1 ;  /* 0x0000000000017941 */ /* 0x000fea0003800000 */
.L_x_469:
        /* <DEDUP_REMOVED lines=9> */
.L_x_472:
[----:B------:R-:W-:Y:S05]  /*1a750*/  BSYNC B1 ;  /* 0x0000000000017941 */ /* 0x000fea0003800000 */
.L_x_471:
        /* <DEDUP_REMOVED lines=11> */
.L_x_474:
[----:B------:R-:W-:Y:S05]  /*1a810*/  BSYNC B1 ;  /* 0x0000000000017941 */ /* 0x000fea0003800000 */
.L_x_473:
        /* <DEDUP_REMOVED lines=11> */
.L_x_476:
[----:B------:R-:W-:Y:S05]  /*1a8d0*/  BSYNC B1 ;  /* 0x0000000000017941 */ /* 0x000fea0003800000 */
.L_x_475:
        /* <DEDUP_REMOVED lines=9> */
.L_x_478:
[----:B------:R-:W-:Y:S05]  /*1a970*/  BSYNC B1 ;  /* 0x0000000000017941 */ /* 0x000fea0003800000 */
.L_x_477:
        /* <DEDUP_REMOVED lines=9> */
.L_x_480:
[----:B------:R-:W-:Y:S05]  /*1aa10*/  BSYNC B1 ;  /* 0x0000000000017941 */ /* 0x000fea0003800000 */
.L_x_479:
        /* <DEDUP_REMOVED lines=11> */
.L_x_482:
[----:B------:R-:W-:Y:S05]  /*1aad0*/  BSYNC B1 ;  /* 0x0000000000017941 */ /* 0x000fea0003800000 */
.L_x_481:
        /* <DEDUP_REMOVED lines=11> */
.L_x_484:
[----:B------:R-:W-:Y:S05]  /*1ab90*/  BSYNC B1 ;  /* 0x0000000000017941 */ /* 0x000fea0003800000 */
.L_x_483:
        /* <DEDUP_REMOVED lines=9> */
.L_x_486:
[----:B------:R-:W-:Y:S05]  /*1ac30*/  BSYNC B1 ;  /* 0x0000000000017941 */ /* 0x000fea0003800000 */
.L_x_485:
        /* <DEDUP_REMOVED lines=9> */
.L_x_488:
[----:B------:R-:W-:Y:S05]  /*1acd0*/  BSYNC B1 ;  /* 0x0000000000017941 */ /* 0x000fea0003800000 */
.L_x_487:
        /* <DEDUP_REMOVED lines=11> */
.L_x_490:
[----:B------:R-:W-:Y:S05]  /*1ad90*/  BSYNC B1 ;  /* 0x0000000000017941 */ /* 0x000fea0003800000 */
.L_x_489:
        /* <DEDUP_REMOVED lines=11> */
.L_x_492:
[----:B------:R-:W-:Y:S05]  /*1ae50*/  BSYNC B1 ;  /* 0x0000000000017941 */ /* 0x000fea0003800000 */
.L_x_491:
        /* <DEDUP_REMOVED lines=9> */
.L_x_494:
[----:B------:R-:W-:Y:S05]  /*1aef0*/  BSYNC B1 ;  /* 0x0000000000017941 */ /* 0x000fea0003800000 */
.L_x_493:
        /* <DEDUP_REMOVED lines=9> */
.L_x_496:
[----:B------:R-:W-:Y:S05]  /*1af90*/  BSYNC B1 ;  /* 0x0000000000017941 */ /* 0x000fea0003800000 */
.L_x_495:
        /* <DEDUP_REMOVED lines=11> */
.L_x_498:
[----:B------:R-:W-:Y:S05]  /*1b050*/  BSYNC B1 ;  /* 0x0000000000017941 */ /* 0x000fea0003800000 */
.L_x_497:
        /* <DEDUP_REMOVED lines=11> */
.L_x_500:
[----:B------:R-:W-:Y:S05]  /*1b110*/  BSYNC B1 ;  /* 0x0000000000017941 */ /* 0x000fea0003800000 */
.L_x_499:
        /* <DEDUP_REMOVED lines=9> */
.L_x_502:
[----:B------:R-:W-:Y:S05]  /*1b1b0*/  BSYNC B1 ;  /* 0x0000000000017941 */ /* 0x000fea0003800000 */
.L_x_501:
        /* <DEDUP_REMOVED lines=9> */
.L_x_504:
[----:B------:R-:W-:Y:S05]  /*1b250*/  BSYNC B1 ;  /* 0x0000000000017941 */ /* 0x000fea0003800000 */
.L_x_503:
        /* <DEDUP_REMOVED lines=11> */
.L_x_506:
[----:B------:R-:W-:Y:S05]  /*1b310*/  BSYNC B1 ;  /* 0x0000000000017941 */ /* 0x000fea0003800000 */
.L_x_505:
        /* <DEDUP_REMOVED lines=11> */
.L_x_508:
[----:B------:R-:W-:Y:S05]  /*1b3d0*/  BSYNC B1 ;  /* 0x0000000000017941 */ /* 0x000fea0003800000 */
.L_x_507:
        /* <DEDUP_REMOVED lines=9> */
.L_x_510:
[----:B------:R-:W-:Y:S05]  /*1b470*/  BSYNC B1 ;  /* 0x0000000000017941 */ /* 0x000fea0003800000 */
.L_x_509:
        /* <DEDUP_REMOVED lines=9> */
.L_x_512:
[----:B------:R-:W-:Y:S05]  /*1b510*/  BSYNC B1 ;  /* 0x0000000000017941 */ /* 0x000fea0003800000 */
.L_x_511:
        /* <DEDUP_REMOVED lines=11> */
.L_x_514:
[----:B------:R-:W-:Y:S05]  /*1b5d0*/  BSYNC B1 ;  /* 0x0000000000017941 */ /* 0x000fea0003800000 */
.L_x_513:
        /* <DEDUP_REMOVED lines=11> */
.L_x_516:
[----:B------:R-:W-:Y:S05]  /*1b690*/  BSYNC B1 ;  /* 0x0000000000017941 */ /* 0x000fea0003800000 */
.L_x_515:
        /* <DEDUP_REMOVED lines=9> */
.L_x_518:
[----:B------:R-:W-:Y:S05]  /*1b730*/  BSYNC B1 ;  /* 0x0000000000017941 */ /* 0x000fea0003800000 */
.L_x_517:
        /* <DEDUP_REMOVED lines=9> */
.L_x_520:
[----:B------:R-:W-:Y:S05]  /*1b7d0*/  BSYNC B1 ;  /* 0x0000000000017941 */ /* 0x000fea0003800000 */
.L_x_519:
        /* <DEDUP_REMOVED lines=11> */
.L_x_522:
[----:B------:R-:W-:Y:S05]  /*1b890*/  BSYNC B1 ;  /* 0x0000000000017941 */ /* 0x000fea0003800000 */
.L_x_521:
        /* <DEDUP_REMOVED lines=11> */
.L_x_524:
[----:B------:R-:W-:Y:S05]  /*1b950*/  BSYNC B1 ;  /* 0x0000000000017941 */ /* 0x000fea0003800000 */
.L_x_523:
        /* <DEDUP_REMOVED lines=9> */
.L_x_526:
[----:B------:R-:W-:Y:S05]  /*1b9f0*/  BSYNC B1 ;  /* 0x0000000000017941 */ /* 0x000fea0003800000 */
.L_x_525:
        /* <DEDUP_REMOVED lines=9> */
.L_x_528:
[----:B------:R-:W-:Y:S05]  /*1ba90*/  BSYNC B1 ;  /* 0x0000000000017941 */ /* 0x000fea0003800000 */
.L_x_527:
        /* <DEDUP_REMOVED lines=11> */
.L_x_530:
[----:B------:R-:W-:Y:S05]  /*1bb50*/  BSYNC B1 ;  /* 0x0000000000017941 */ /* 0x000fea0003800000 */
.L_x_529:
        /* <DEDUP_REMOVED lines=11> */
.L_x_532:
[----:B------:R-:W-:Y:S05]  /*1bc10*/  BSYNC B1 ;  /* 0x0000000000017941 */ /* 0x000fea0003800000 */
.L_x_531:
        /* <DEDUP_REMOVED lines=9> */
.L_x_534:
[----:B------:R-:W-:Y:S05]  /*1bcb0*/  BSYNC B1 ;  /* 0x0000000000017941 */ /* 0x000fea0003800000 */
.L_x_533:
        /* <DEDUP_REMOVED lines=9> */
.L_x_536:
[----:B------:R-:W-:Y:S05]  /*1bd50*/  BSYNC B1 ;  /* 0x0000000000017941 */ /* 0x000fea0003800000 */
.L_x_535:
        /* <DEDUP_REMOVED lines=11> */
.L_x_538:
[----:B------:R-:W-:Y:S05]  /*1be10*/  BSYNC B1 ;  /* 0x0000000000017941 */ /* 0x000fea0003800000 */
.L_x_537:
        /* <DEDUP_REMOVED lines=11> */
.L_x_540:
[----:B------:R-:W-:Y:S05]  /*1bed0*/  BSYNC B1 ;  /* 0x0000000000017941 */ /* 0x000fea0003800000 */
.L_x_539:
        /* <DEDUP_REMOVED lines=9> */
.L_x_542:
[----:B------:R-:W-:Y:S05]  /*1bf70*/  BSYNC B1 ;  /* 0x0000000000017941 */ /* 0x000fea0003800000 */
.L_x_541:
        /* <DEDUP_REMOVED lines=9> */
.L_x_544:
[----:B------:R-:W-:Y:S05]  /*1c010*/  BSYNC B1 ;  /* 0x0000000000017941 */ /* 0x000fea0003800000 */
.L_x_543:
        /* <DEDUP_REMOVED lines=11> */
.L_x_546:
[----:B------:R-:W-:Y:S05]  /*1c0d0*/  BSYNC B1 ;  /* 0x0000000000017941 */ /* 0x000fea0003800000 */
.L_x_545:
[----:B------:R-:W-:Y:S05]  /*1c0e0*/  @!P1 BRA `(.L_x_547) ;  /* 0x00000050004c9947 */ /* 0x000fea0003800000 */
[----:B-----5:R-:W-:-:S05]  /*1c0f0*/  LOP3.LUT R17, R17, 0xffffe000, RZ, 0xc0, !PT ;  /* 0xffffe00011117812 */ /* 0x020fca00078ec0ff */
[----:B------:R-:W-:-:S04]  /*1c100*/  FMUL R0, R17, R16 ;  /* 0x0000001011007220 */ /* 0x000fc80000400000 */
[----:B------:R-:W-:-:S05]  /*1c110*/  FFMA R151, R151, R2, R0 ;  /* 0x0000000297977223 */ /* 0x000fca0000000000 */
[----:B------:R-:W-:-:S05]  /*1c120*/  F2FP.TF32.F32.PACK_B R151, R151 ;  /* 0x00000097ff97723e */ /* 0x000fca00024050ff */
[----:B------:R0:W-:Y:S01]  /*1c130*/  STG.E desc[UR36][R160.64+0x3e4], R151 ;  /* 0x0003e497a0007986 */ /* 0x0001e2000c101924 */
[----:B------:R-:W-:Y:S05]  /*1c140*/  BRA `(.L_x_547) ;  /* 0x0000005000347947 */ /* 0x000fea0003800000 */
.L_x_40:
[----:B------:R-:W2:Y:S01]  /*1c150*/  LDL.LU R3, [R1] ;  /* 0x0000000001037983 */ /* 0x000ea20000300800 */
[----:B------:R-:W-:-:S03]  /*1c160*/  ULDC.64 UR4, c[0x0][0x5c0] ;  /* 0x0001700000047ab9 */ /* 0x000fc60000000a00 */
[----:B------:R-:W3:Y:S04]  /*1c170*/  LDL.LU R9, [R1+0x8] ;  /* 0x0000080001097983 */ /* 0x000ee80000300800 */
[----:B------:R-:W4:Y:S04]  /*1c180*/  LDL.LU R8, [R1+0x54] ;  /* 0x0000540001087983 */ /* 0x000f280000300800 */
[----:B------:R-:W5:Y:S04]  /*1c190*/  LDL.LU R235, [R1+0x84] ;  /* 0x0000840001eb7983 */ /* 0x000f680000300800 */
        /* <DEDUP_REMOVED lines=93> */
[----:B------:R-:W5:Y:S01]  /*1c770*/  LDL.LU R12, [R1+0x1fc] ;  /* 0x0001fc00010c7983 */ /* 0x000f620000300800 */
[----:B--2---:R-:W-:Y:S01]  /*1c780*/  FMUL R3, R3, R2 ;  /* 0x0000000203037220 */ /* 0x004fe20000400000 */
[----:B------:R-:W-:-:S02]  /*1c790*/  LEA R4, P0, R6, UR4, 0x2 ;  /* 0x0000000406047c11 */ /* 0x000fc4000f8010ff */
[----:B------:R-:W2:Y:S02]  /*1c7a0*/  LDL.LU R7, [R1+0x4] ;  /* 0x0000040001077983 */ /* 0x000ea40000300800 */
[----:B------:R-:W-:Y:S02]  /*1c7b0*/  LEA.HI.X R5, R6, UR5, R10, 0x2, P0 ;  /* 0x0000000506057c11 */ /* 0x000fe400080f140a */
[----:B------:R-:W-:Y:S01]  /*1c7c0*/  F2FP.TF32.F32.PACK_B R3, R3 ;  /* 0x00000003ff03723e */ /* 0x000fe200024050ff */
[----:B------:R-:W5:Y:S01]  /*1c7d0*/  LDL.LU R10, [R1+0x5c] ;  /* 0x00005c00010a7983 */ /* 0x000f620000300800 */
[----:B------:R-:W-:-:S03]  /*1c7e0*/  ISETP.GT.AND P0, PT, R0, 0x1, P3 ;  /* 0x000000010000780c */ /* 0x000fc60001f04270 */
[----:B------:R2:W-:Y:S01]  /*1c7f0*/  @P1 STG.E desc[UR36][R4.64], R3 ;  /* 0x0000000304001986 */ /* 0x0005e2000c101924 */
[----:B------:R-:W-:Y:S01]  /*1c800*/  ISETP.GT.AND P2, PT, R157, 0x8, PT ;  /* 0x000000089d00780c */ /* 0x000fe20003f44270 */
[----:B--2---:R-:W-:-:S05]  /*1c810*/  FMUL R3, R7, R2 ;  /* 0x0000000207037220 */ /* 0x004fca0000400000 */
[----:B------:R-:W-:-:S05]  /*1c820*/  F2FP.TF32.F32.PACK_B R3, R3 ;  /* 0x00000003ff03723e */ /* 0x000fca00024050ff */
[----:B------:R0:W-:Y:S04]  /*1c830*/  @P0 STG.E desc[UR36][R4.64+0x4], R3 ;  /* 0x0000040304000986 */ /* 0x0001e8000c101924 */
[----:B0-----:R-:W2:Y:S01]  /*1c840*/  LDL.LU R3, [R1+0xc] ;  /* 0x00000c0001037983 */ /* 0x001ea20000300800 */
[----:B------:R-:W-:Y:S01]  /*1c850*/  USHF.L.U32 UR5, UR8, 0x5, URZ ;  /* 0x0000000508057899 */ /* 0x000fe2000800063f */
[----:B------:R-:W-:Y:S01]  /*1c860*/  ISETP.GT.AND P0, PT, R0, RZ, P2 ;  /* 0x000000ff0000720c */ /* 0x000fe20001704270 */
[----:B------:R-:W-:Y:S01]  /*1c870*/  USHF.L.U64.HI UR4, UR8, 0x5, UR9 ;  /* 0x0000000508047899 */ /* 0x000fe20008010209 */
[----:B---3--:R-:W-:-:S03]  /*1c880*/  FMUL R9, R9, R2 ;  /* 0x0000000209097220 */ /* 0x008fc60000400000 */
[----:B------:R-:W-:Y:S02]  /*1c890*/  IADD3 R6, P1, R4, UR5, RZ ;  /* 0x0000000504067c10 */ /* 0x000fe4000ff3e0ff */
[----:B------:R-:W-:Y:S02]  /*1c8a0*/  F2FP.TF32.F32.PACK_B R9, R9 ;  /* 0x00000009ff09723e */ /* 0x000fe400024050ff */
[----:B------:R-:W-:-:S05]  /*1c8b0*/  IADD3.X R7, R5, UR4, RZ, P1, !PT ;  /* 0x0000000405077c10 */ /* 0x000fca0008ffe4ff */
[----:B------:R0:W-:Y:S01]  /*1c8c0*/  @P0 STG.E desc[UR36][R6.64], R9 ;  /* 0x0000000906000986 */ /* 0x0001e2000c101924 */
[----:B------:R-:W-:-:S03]  /*1c8d0*/  ISETP.GT.AND P0, PT, R0, 0x1, P2 ;  /* 0x000000010000780c */ /* 0x000fc60001704270 */
[----:B0-----:R-:W3:Y:S01]  /*1c8e0*/  LDL.LU R9, [R1+0x60] ;  /* 0x0000600001097983 */ /* 0x001ee20000300800 */
[----:B--2---:R-:W-:-:S05]  /*1c8f0*/  FMUL R3, R3, R2 ;  /* 0x0000000203037220 */ /* 0x004fca0000400000 */
[----:B------:R-:W-:-:S05]  /*1c900*/  F2FP.TF32.F32.PACK_B R3, R3 ;  /* 0x00000003ff03723e */ /* 0x000fca00024050ff */
[----:B------:R0:W-:Y:S04]  /*1c910*/  @P0 STG.E desc[UR36][R6.64+0x4], R3 ;  /* 0x0000040306000986 */ /* 0x0001e8000c101924 */
[----:B0-----:R-:W2:Y:S01]  /*1c920*/  LDL.LU R3, [R1+0x10] ;  /* 0x0000100001037983 */ /* 0x001ea20000300800 */
[----:B------:R-:W-:Y:S01]  /*1c930*/  ISETP.GT.AND P0, PT, R0, 0x8, P3 ;  /* 0x000000080000780c */ /* 0x000fe20001f04270 */
[----:B--2---:R-:W-:-:S05]  /*1c940*/  FMUL R3, R3, R2 ;  /* 0x0000000203037220 */ /* 0x004fca0000400000 */
[----:B------:R-:W-:-:S07]  /*1c950*/  F2FP.TF32.F32.PACK_B R3, R3 ;  /* 0x00000003ff03723e */ /* 0x000fce00024050ff */
        /* <DEDUP_REMOVED lines=82> */
[C---:B------:R-:W-:Y:S02]  /*1ce80*/  ISETP.GT.AND P1, PT, R0.reuse, 0x29, P3 ;  /* 0x000000290000780c */ /* 0x040fe40001f24270 */
[----:B------:R-:W-:Y:S01]  /*1ce90*/  ISETP.GT.AND P0, PT, R0, 0x28, P2 ;  /* 0x000000280000780c */ /* 0x000fe20001704270 */
[----:B----4-:R-:W-:-:S05]  /*1cea0*/  FMUL R8, R8, R2 ;  /* 0x0000000208087220 */ /* 0x010fca0000400000 */
[----:B------:R-:W-:-:S05]  /*1ceb0*/  F2FP.TF32.F32.PACK_B R8, R8 ;  /* 0x00000008ff08723e */ /* 0x000fca00024050ff */
[----:B------:R0:W-:Y:S04]  /*1cec0*/  @P1 STG.E desc[UR36][R4.64+0xa4], R8 ;  /* 0x0000a40804001986 */ /* 0x0001e8000c101924 */
[----:B0-----:R-:W4:Y:S01]  /*1ced0*/  LDL.LU R8, [R1+0x64] ;  /* 0x0000640001087983 */ /* 0x001f220000300800 */
[----:B--2---:R-:W-:-:S05]  /*1cee0*/  FMUL R3, R3, R2 ;  /* 0x0000000203037220 */ /* 0x004fca0000400000 */
[----:B------:R-:W-:-:S05]  /*1cef0*/  F2FP.TF32.F32.PACK_B R3, R3 ;  /* 0x00000003ff03723e */ /* 0x000fca00024050ff */
[----:B------:R0:W-:Y:S04]  /*1cf00*/  @P0 STG.E desc[UR36][R6.64+0xa0], R3 ;  /* 0x0000a00306000986 */ /* 0x0001e8000c101924 */
[----:B0-----:R-:W2:Y:S01]  /*1cf10*/  LDL.LU R3, [R1+0x68] ;  /* 0x0000680001037983 */ /* 0x001ea20000300800 */
[C---:B------:R-:W-:Y:S02]  /*1cf20*/  ISETP.GT.AND P1, PT, R0.reuse, 0x29, P2 ;  /* 0x000000290000780c */ /* 0x040fe40001724270 */
[----:B------:R-:W-:Y:S01]  /*1cf30*/  ISETP.GT.AND P4, PT, R0, 0x30, P3 ;  /* 0x000000300000780c */ /* 0x000fe20001f84270 */
[-C--:B-----5:R-:W-:Y:S01]  /*1cf40*/  FMUL R10, R10, R2.reuse ;  /* 0x000000020a0a7220 */ /* 0x0a0fe20000400000 */
[C---:B------:R-:W-:Y:S01]  /*1cf50*/  ISETP.GT.AND P5, PT, R0.reuse, 0x31, P3 ;  /* 0x000000310000780c */ /* 0x040fe20001fa4270 */
[-C--:B---3--:R-:W-:Y:S01]  /*1cf60*/  FMUL R9, R9, R2.reuse ;  /* 0x0000000209097220 */ /* 0x088fe20000400000 */
[----:B------:R-:W-:Y:S01]  /*1cf70*/  ISETP.GT.AND P0, PT, R0, 0x30, P2 ;  /* 0x000000300000780c */ /* 0x000fe20001704270 */
[----:B----4-:R-:W-:Y:S01]  /*1cf80*/  FMUL R8, R8, R2 ;  /* 0x0000000208087220 */ /* 0x010fe20000400000 */
[----:B------:R-:W-:-:S02]  /*1cf90*/  F2FP.TF32.F32.PACK_B R10, R10 ;  /* 0x0000000aff0a723e */ /* 0x000fc400024050ff */
[----:B------:R-:W-:Y:S02]  /*1cfa0*/  F2FP.TF32.F32.PACK_B R9, R9 ;  /* 0x00000009ff09723e */ /* 0x000fe400024050ff */
[----:B------:R-:W-:Y:S01]  /*1cfb0*/  F2FP.TF32.F32.PACK_B R8, R8 ;  /* 0x00000008ff08723e */ /* 0x000fe200024050ff */
[----:B------:R0:W-:Y:S04]  /*1cfc0*/  @P1 STG.E desc[UR36][R6.64+0xa4], R10 ;  /* 0x0000a40a06001986 */ /* 0x0001e8000c101924 */
[----:B------:R1:W-:Y:S04]  /*1cfd0*/  @P4 STG.E desc[UR36][R4.64+0xc0], R9 ;  /* 0x0000c00904004986 */ /* 0x0003e8000c101924 */
[----:B------:R3:W-:Y:S04]  /*1cfe0*/  @P5 STG.E desc[UR36][R4.64+0xc4], R8 ;  /* 0x0000c40804005986 */ /* 0x0007e8000c101924 */
[----:B0-----:R-:W4:Y:S04]  /*1cff0*/  LDL.LU R10, [R1+0x78] ;  /* 0x00007800010a7983 */ /* 0x001f280000300800 */
[----:B-1----:R-:W5:Y:S04]  /*1d000*/  LDL.LU R9, [R1+0x74] ;  /* 0x0000740001097983 */ /* 0x002f680000300800 */
[----:B---3--:R-:W3:Y:S01]  /*1d010*/  LDL.LU R8, [R1+0x6c] ;  /* 0x00006c0001087983 */ /* 0x008ee20000300800 */
[----:B--2---:R-:W-:-:S05]  /*1d020*/  FMUL R3, R3, R2 ;  /* 0x0000000203037220 */ /* 0x004fca0000400000 */
[----:B------:R-:W-:-:S05]  /*1d030*/  F2FP.TF32.F32.PACK_B R3, R3 ;  /* 0x00000003ff03723e */ /* 0x000fca00024050ff */
[----:B------:R0:W-:Y:S04]  /*1d040*/  @P0 STG.E desc[UR36][R6.64+0xc0], R3 ;  /* 0x0000c00306000986 */ /* 0x0001e8000c101924 */
[----:B0-----:R-:W2:Y:S01]  /*1d050*/  LDL.LU R3, [R1+0x70] ;  /* 0x0000700001037983 */ /* 0x001ea20000300800 */
[C---:B------:R-:W-:Y:S02]  /*1d060*/  ISETP.GT.AND P1, PT, R0.reuse, 0x31, P2 ;  /* 0x000000310000780c */ /* 0x040fe40001724270 */
[----:B------:R-:W-:Y:S01]  /*1d070*/  ISETP.GT.AND P4, PT, R0, 0x38, P3 ;  /* 0x000000380000780c */ /* 0x000fe20001f84270 */
[----:B---3--:R-:W-:-:S05]  /*1d080*/  FMUL R8, R8, R2 ;  /* 0x0000000208087220 */ /* 0x008fca0000400000 */
[----:B------:R-:W-:-:S05]  /*1d090*/  F2FP.TF32.F32.PACK_B R8, R8 ;  /* 0x00000008ff08723e */ /* 0x000fca00024050ff */
[----:B------:R0:W-:Y:S04]  /*1d0a0*/  @P1 STG.E desc[UR36][R6.64+0xc4], R8 ;  /* 0x0000c40806001986 */ /* 0x0001e8000c101924 */
[----:B0-----:R-:W3:Y:S01]  /*1d0b0*/  LDL.LU R8, [R1+0x80] ;  /* 0x0000800001087983 */ /* 0x001ee20000300800 */
[----:B--2---:R-:W-:-:S05]  /*1d0c0*/  FMUL R3, R3, R2 ;  /* 0x0000000203037220 */ /* 0x004fca0000400000 */
[----:B------:R-:W-:-:S05]  /*1d0d0*/  F2FP.TF32.F32.PACK_B R3, R3 ;  /* 0x00000003ff03723e */ /* 0x000fca00024050ff */
[----:B------:R0:W-:Y:S04]  /*1d0e0*/  @P4 STG.E desc[UR36][R4.64+0xe0], R3 ;  /* 0x0000e00304004986 */ /* 0x0001e8000c101924 */
[----:B0-----:R-:W2:Y:S01]  /*1d0f0*/  LDL.LU R3, [R1+0x7c] ;  /* 0x00007c0001037983 */ /* 0x001ea20000300800 */
[C---:B------:R-:W-:Y:S02]  /*1d100*/  ISETP.GT.AND P5, PT, R0.reuse, 0x39, P3 ;  /* 0x000000390000780c */ /* 0x040fe40001fa4270 */
[C---:B------:R-:W-:Y:S01]  /*1d110*/  ISETP.GT.AND P0, PT, R0.reuse, 0x38, P2 ;  /* 0x000000380000780c */ /* 0x040fe20001704270 */
[-C--:B-----5:R-:W-:Y:S01]  /*1d120*/  FMUL R9, R9, R2.reuse ;  /* 0x0000000209097220 */ /* 0x0a0fe20000400000 */
[----:B------:R-:W-:Y:S01]  /*1d130*/  ISETP.GT.AND P1, PT, R0, 0x39, P2 ;  /* 0x000000390000780c */ /* 0x000fe20001724270 */
[----:B----4-:R-:W-:Y:S01]  /*1d140*/  FMUL R10, R10, R2 ;  /* 0x000000020a0a7220 */ /* 0x010fe20000400000 */
[----:B------:R-:W-:-:S02]  /*1d150*/  ISETP.GT.AND P4, PT, R0, 0x40, P3 ;  /* 0x000000400000780c */ /* 0x000fc40001f84270 */
[----:B------:R-:W-:Y:S01]  /*1d160*/  F2FP.TF32.F32.PACK_B R9, R9 ;  /* 0x00000009ff09723e */ /* 0x000fe200024050ff */
[----:B---3--:R-:W-:Y:S01]  /*1d170*/  FMUL R8, R8, R2 ;  /* 0x0000000208087220 */ /* 0x008fe20000400000 */
[----:B------:R-:W-:-:S03]  /*1d180*/  F2FP.TF32.F32.PACK_B R10, R10 ;  /* 0x0000000aff0a723e */ /* 0x000fc600024050ff */
[----:B------:R0:W-:Y:S01]  /*1d190*/  @P5 STG.E desc[UR36][R4.64+0xe4], R9 ;  /* 0x0000e40904005986 */ /* 0x0001e2000c101924 */
[----:B------:R-:W-:-:S03]  /*1d1a0*/  F2FP.TF32.F32.PACK_B R8, R8 ;  /* 0x00000008ff08723e */ /* 0x000fc600024050ff */
[----:B------:R1:W-:Y:S01]  /*1d1b0*/  @P0 STG.E desc[UR36][R6.64+0xe0], R10 ;  /* 0x0000e00a06000986 */ /* 0x0003e2000c101924 */
[C---:B------:R-:W-:Y:S02]  /*1d1c0*/  ISETP.GT.AND P5, PT, R0.reuse, 0x41, P3 ;  /* 0x000000410000780c */ /* 0x040fe40001fa4270 */
[----:B------:R-:W-:Y:S01]  /*1d1d0*/  ISETP.GT.AND P0, PT, R0, 0x40, P2 ;  /* 0x000000400000780c */ /* 0x000fe20001704270 */
[-C--:B0-----:R-:W-:Y:S01]  /*1d1e0*/  FMUL R9, R235, R2.reuse ;  /* 0x00000002eb097220 */ /* 0x081fe20000400000 */
[----:B-1----:R-:W-:-:S04]  /*1d1f0*/  FMUL R10, R234, R2 ;  /* 0x00000002ea0a7220 */ /* 0x002fc80000400000 */
[----:B------:R-:W-:Y:S02]  /*1d200*/  F2FP.TF32.F32.PACK_B R9, R9 ;  /* 0x00000009ff09723e */ /* 0x000fe400024050ff */
[----:B------:R-:W-:Y:S01]  /*1d210*/  F2FP.TF32.F32.PACK_B R10, R10 ;  /* 0x0000000aff0a723e */ /* 0x000fe200024050ff */
[-C--:B------:R-:W-:Y:S01]  /*1d220*/  FMUL R11, R11, R2.reuse ;  /* 0x000000020b0b7220 */ /* 0x080fe20000400000 */
[----:B------:R-:W-:-:S04]  /*1d230*/  FMUL R13, R13, R2 ;  /* 0x000000020d0d7220 */ /* 0x000fc80000400000 */
[----:B------:R-:W-:Y:S02]  /*1d240*/  F2FP.TF32.F32.PACK_B R11, R11 ;  /* 0x0000000bff0b723e */ /* 0x000fe400024050ff */
[----:B------:R-:W-:Y:S01]  /*1d250*/  F2FP.TF32.F32.PACK_B R13, R13 ;  /* 0x0000000dff0d723e */ /* 0x000fe200024050ff */
[----:B------:R-:W-:-:S05]  /*1d260*/  FMUL R15, R15, R2 ;  /* 0x000000020f0f7220 */ /* 0x000fca0000400000 */
[----:B------:R-:W-:Y:S01]  /*1d270*/  F2FP.TF32.F32.PACK_B R15, R15 ;  /* 0x0000000fff0f723e */ /* 0x000fe200024050ff */
[----:B------:R-:W-:-:S05]  /*1d280*/  FMUL R17, R17, R2 ;  /* 0x0000000211117220 */ /* 0x000fca0000400000 */
[----:B------:R-:W-:Y:S01]  /*1d290*/  F2FP.TF32.F32.PACK_B R17, R17 ;  /* 0x00000011ff11723e */ /* 0x000fe200024050ff */
[----:B--2---:R-:W-:-:S05]  /*1d2a0*/  FMUL R3, R3, R2 ;  /* 0x0000000203037220 */ /* 0x004fca0000400000 */
[----:B------:R-:W-:-:S05]  /*1d2b0*/  F2FP.TF32.F32.PACK_B R3, R3 ;  /* 0x00000003ff03723e */ /* 0x000fca00024050ff */
[----:B------:R0:W-:Y:S01]  /*1d2c0*/  @P1 STG.E desc[UR36][R6.64+0xe4], R3 ;  /* 0x0000e40306001986 */ /* 0x0001e2000c101924 */
[----:B------:R-:W-:-:S03]  /*1d2d0*/  ISETP.GT.AND P1, PT, R0, 0x41, P2 ;  /* 0x000000410000780c */ /* 0x000fc60001724270 */
[----:B------:R1:W-:Y:S01]  /*1d2e0*/  @P4 STG.E desc[UR36][R4.64+0x100], R8 ;  /* 0x0001000804004986 */ /* 0x0003e2000c101924 */
[----:B------:R-:W-:Y:S01]  /*1d2f0*/  ISETP.GT.AND P4, PT, R0, 0x48, P3 ;  /* 0x000000480000780c */ /* 0x000fe20001f84270 */
[-C--:B0-----:R-:W-:Y:S01]  /*1d300*/  FMUL R3, R233, R2.reuse ;  /* 0x00000002e9037220 */ /* 0x081fe20000400000 */
[----:B-1----:R-:W-:-:S04]  /*1d310*/  FMUL R8, R232, R2 ;  /* 0x00000002e8087220 */ /* 0x002fc80000400000 */
[----:B------:R-:W-:Y:S01]  /*1d320*/  F2FP.TF32.F32.PACK_B R3, R3 ;  /* 0x00000003ff03723e */ /* 0x000fe200024050ff */
[----:B------:R0:W-:Y:S01]  /*1d330*/  @P5 STG.E desc[UR36][R4.64+0x104], R9 ;  /* 0x0001040904005986 */ /* 0x0001e2000c101924 */
[----:B------:R-:W-:-:S03]  /*1d340*/  F2FP.TF32.F32.PACK_B R8, R8 ;  /* 0x00000008ff08723e */ /* 0x000fc600024050ff */
[----:B------:R1:W-:Y:S01]  /*1d350*/  @P0 STG.E desc[UR36][R6.64+0x100], R10 ;  /* 0x0001000a06000986 */ /* 0x0003e2000c101924 */
[C---:B------:R-:W-:Y:S02]  /*1d360*/  ISETP.GT.AND P5, PT, R0.reuse, 0x49, P3 ;  /* 0x000000490000780c */ /* 0x040fe40001fa4270 */
[C---:B------:R-:W-:Y:S01]  /*1d370*/  ISETP.GT.AND P0, PT, R0.reuse, 0x48, P2 ;  /* 0x000000480000780c */ /* 0x040fe20001704270 */
[----:B------:R2:W-:Y:S01]  /*1d380*/  @P1 STG.E desc[UR36][R6.64+0x104], R3 ;  /* 0x0001040306001986 */ /* 0x0005e2000c101924 */
[----:B------:R-:W-:-:S03]  /*1d390*/  ISETP.GT.AND P1, PT, R0, 0x49, P2 ;  /* 0x000000490000780c */ /* 0x000fc60001724270 */
[----:B------:R-:W-:Y:S01]  /*1d3a0*/  @P4 STG.E desc[UR36][R4.64+0x120], R8 ;  /* 0x0001200804004986 */ /* 0x000fe2000c101924 */
[-C--:B0-----:R-:W-:Y:S01]  /*1d3b0*/  FMUL R9, R231, R2.reuse ;  /* 0x00000002e7097220 */ /* 0x081fe20000400000 */
[----:B------:R-:W-:Y:S01]  /*1d3c0*/  ISETP.GT.AND P4, PT, R0, 0x50, P3 ;  /* 0x000000500000780c */ /* 0x000fe20001f84270 */
[----:B-1----:R-:W-:-:S03]  /*1d3d0*/  FMUL R10, R230, R2 ;  /* 0x00000002e60a7220 */ /* 0x002fc60000400000 */
[----:B------:R-:W-:Y:S02]  /*1d3e0*/  F2FP.TF32.F32.PACK_B R9, R9 ;  /* 0x00000009ff09723e */ /* 0x000fe400024050ff */
[----:B------:R-:W-:-:S03]  /*1d3f0*/  F2FP.TF32.F32.PACK_B R10, R10 ;  /* 0x0000000aff0a723e */ /* 0x000fc600024050ff */
[----:B------:R0:W-:Y:S01]  /*1d400*/  @P5 STG.E desc[UR36][R4.64+0x124], R9 ;  /* 0x0001240904005986 */ /* 0x0001e2000c101924 */
[----:B------:R-:W-:-:S03]  /*1d410*/  ISETP.GT.AND P5, PT, R0, 0x51, P3 ;  /* 0x000000510000780c */ /* 0x000fc60001fa4270 */
[----:B------:R-:W-:Y:S01]  /*1d420*/  @P0 STG.E desc[UR36][R6.64+0x120], R10 ;  /* 0x0001200a06000986 */ /* 0x000fe2000c101924 */
[----:B------:R-:W-:-:S03]  /*1d430*/  ISETP.GT.AND P0, PT, R0, 0x50, P2 ;  /* 0x000000500000780c */ /* 0x000fc60001704270 */
[----:B------:R1:W-:Y:S01]  /*1d440*/  @P1 STG.E desc[UR36][R6.64+0x124], R11 ;  /* 0x0001240b06001986 */ /* 0x0003e2000c101924 */
[C---:B------:R-:W-:Y:S01]  /*1d450*/  ISETP.GT.AND P1, PT, R0.reuse, 0x51, P2 ;  /* 0x000000510000780c */ /* 0x040fe20001724270 */
[-C--:B--2---:R-:W-:Y:S02]  /*1d460*/  FMUL R3, R229, R2.reuse ;  /* 0x00000002e5037220 */ /* 0x084fe40000400000 */
[----:B------:R2:W-:Y:S01]  /*1d470*/  @P4 STG.E desc[UR36][R4.64+0x140], R13 ;  /* 0x0001400d04004986 */ /* 0x0005e2000c101924 */
[----:B------:R-:W-:Y:S01]  /*1d480*/  ISETP.GT.AND P4, PT, R0, 0x58, P3 ;  /* 0x000000580000780c */ /* 0x000fe20001f84270 */
[-C--:B0-----:R-:W-:Y:S01]  /*1d490*/  FMUL R9, R228, R2.reuse ;  /* 0x00000002e4097220 */ /* 0x081fe20000400000 */
[----:B------:R-:W-:Y:S01]  /*1d4a0*/  F2FP.TF32.F32.PACK_B R3, R3 ;  /* 0x00000003ff03723e */ /* 0x000fe200024050ff */
[----:B-1----:R-:W-:-:S03]  /*1d4b0*/  FMUL R11, R227, R2 ;  /* 0x00000002e30b7220 */ /* 0x002fc60000400000 */
[----:B------:R-:W-:Y:S01]  /*1d4c0*/  F2FP.TF32.F32.PACK_B R9, R9 ;  /* 0x00000009ff09723e */ /* 0x000fe200024050ff */
[----:B------:R-:W-:Y:S01]  /*1d4d0*/  @P5 STG.E desc[UR36][R4.64+0x144], R15 ;  /* 0x0001440f04005986 */ /* 0x000fe2000c101924 */
[----:B------:R-:W-:-:S03]  /*1d4e0*/  F2FP.TF32.F32.PACK_B R11, R11 ;  /* 0x0000000bff0b723e */ /* 0x000fc600024050ff */
[----:B------:R0:W-:Y:S01]  /*1d4f0*/  @P0 STG.E desc[UR36][R6.64+0x140], R3 ;  /* 0x0001400306000986 */ /* 0x0001e2000c101924 */
[C---:B------:R-:W-:Y:S02]  /*1d500*/  ISETP.GT.AND P5, PT, R0.reuse, 0x59, P3 ;  /* 0x000000590000780c */ /* 0x040fe40001fa4270 */
[C---:B------:R-:W-:Y:S01]  /*1d510*/  ISETP.GT.AND P0, PT, R0.reuse, 0x58, P2 ;  /* 0x000000580000780c */ /* 0x040fe20001704270 */
[----:B------:R1:W-:Y:S01]  /*1d520*/  @P1 STG.E desc[UR36][R6.64+0x144], R9 ;  /* 0x0001440906001986 */ /* 0x0003e2000c101924 */
[----:B------:R-:W-:Y:S01]  /*1d530*/  ISETP.GT.AND P1, PT, R0, 0x59, P2 ;  /* 0x000000590000780c */ /* 0x000fe20001724270 */
[-C--:B--2---:R-:W-:Y:S02]  /*1d540*/  FMUL R13, R226, R2.reuse ;  /* 0x00000002e20d7220 */ /* 0x084fe40000400000 */
[----:B------:R2:W-:Y:S01]  /*1d550*/  @P4 STG.E desc[UR36][R4.64+0x160], R11 ;  /* 0x0001600b04004986 */ /* 0x0005e2000c101924 */
[----:B------:R-:W-:Y:S01]  /*1d560*/  ISETP.GT.AND P4, PT, R0, 0x60, P3 ;  /* 0x000000600000780c */ /* 0x000fe20001f84270 */
[-C--:B0-----:R-:W-:Y:S01]  /*1d570*/  FMUL R3, R225, R2.reuse ;  /* 0x00000002e1037220 */ /* 0x081fe20000400000 */
[----:B------:R-:W-:Y:S01]  /*1d580*/  F2FP.TF32.F32.PACK_B R13, R13 ;  /* 0x0000000dff0d723e */ /* 0x000fe200024050ff */
[----:B-1----:R-:W-:-:S03]  /*1d590*/  FMUL R9, R224, R2 ;  /* 0x00000002e0097220 */ /* 0x002fc60000400000 */
[----:B------:R-:W-:Y:S01]  /*1d5a0*/  F2FP.TF32.F32.PACK_B R3, R3 ;  /* 0x00000003ff03723e */ /* 0x000fe200024050ff */
[----:B------:R0:W-:Y:S01]  /*1d5b0*/  @P5 STG.E desc[UR36][R4.64+0x164], R13 ;  /* 0x0001640d04005986 */ /* 0x0001e2000c101924 */
[----:B------:R-:W-:-:S03]  /*1d5c0*/  F2FP.TF32.F32.PACK_B R9, R9 ;  /* 0x00000009ff09723e */ /* 0x000fc600024050ff */
[----:B------:R-:W-:Y:S01]  /*1d5d0*/  @P0 STG.E desc[UR36][R6.64+0x160], R17 ;  /* 0x0001601106000986 */ /* 0x000fe2000c101924 */
[C---:B------:R-:W-:Y:S02]  /*1d5e0*/  ISETP.GT.AND P5, PT, R0.reuse, 0x61, P3 ;  /* 0x000000610000780c */ /* 0x040fe40001fa4270 */
[C---:B------:R-:W-:Y:S01]  /*1d5f0*/  ISETP.GT.AND P0, PT, R0.reuse, 0x60, P2 ;  /* 0x000000600000780c */ /* 0x040fe20001704270 */
[----:B------:R1:W-:Y:S01]  /*1d600*/  @P1 STG.E desc[UR36][R6.64+0x164], R3 ;  /* 0x0001640306001986 */ /* 0x0003e2000c101924 */
[C---:B------:R-:W-:Y:S01]  /*1d610*/  ISETP.GT.AND P1, PT, R0.reuse, 0x61, P2 ;  /* 0x000000610000780c */ /* 0x040fe20001724270 */
[-C--:B--2---:R-:W-:Y:S02]  /*1d620*/  FMUL R11, R223, R2.reuse ;  /* 0x00000002df0b7220 */ /* 0x084fe40000400000 */
[----:B------:R2:W-:Y:S01]  /*1d630*/  @P4 STG.E desc[UR36][R4.64+0x180], R9 ;  /* 0x0001800904004986 */ /* 0x0005e2000c101924 */
[----:B------:R-:W-:Y:S01]  /*1d640*/  ISETP.GT.AND P4, PT, R0, 0x68, P3 ;  /* 0x000000680000780c */ /* 0x000fe20001f84270 */
[-C--:B------:R-:W-:Y:S01]  /*1d650*/  FMUL R15, R222, R2.reuse ;  /* 0x00000002de0f7220 */ /* 0x080fe20000400000 */
[-C--:B0-----:R-:W-:Y:S01]  /*1d660*/  FMUL R13, R221, R2.reuse ;  /* 0x00000002dd0d7220 */ /* 0x081fe20000400000 */
[----:B------:R-:W-:Y:S01]  /*1d670*/  F2FP.TF32.F32.PACK_B R11, R11 ;  /* 0x0000000bff0b723e */ /* 0x000fe200024050ff */
[----:B-1----:R-:W-:-:S02]  /*1d680*/  FMUL R3, R220, R2 ;  /* 0x00000002dc037220 */ /* 0x002fc40000400000 */
[----:B------:R-:W-:Y:S02]  /*1d690*/  F2FP.TF32.F32.PACK_B R15, R15 ;  /* 0x0000000fff0f723e */ /* 0x000fe400024050ff */
[----:B------:R-:W-:Y:S02]  /*1d6a0*/  F2FP.TF32.F32.PACK_B R13, R13 ;  /* 0x0000000dff0d723e */ /* 0x000fe400024050ff */
[----:B------:R-:W-:Y:S01]  /*1d6b0*/  F2FP.TF32.F32.PACK_B R3, R3 ;  /* 0x00000003ff03723e */ /* 0x000fe200024050ff */
[----:B------:R0:W-:Y:S01]  /*1d6c0*/  @P5 STG.E desc[UR36][R4.64+0x184], R11 ;  /* 0x0001840b04005986 */ /* 0x0001e2000c101924 */
[----:B------:R-:W-:-:S03]  /*1d6d0*/  ISETP.GT.AND P5, PT, R0, 0x69, P3 ;  /* 0x000000690000780c */ /* 0x000fc60001fa4270 */
[----:B------:R-:W-:Y:S01]  /*1d6e0*/  @P0 STG.E desc[UR36][R6.64+0x180], R15 ;  /* 0x0001800f06000986 */ /* 0x000fe2000c101924 */
[C---:B------:R-:W-:Y:S01]  /*1d6f0*/  ISETP.GT.AND P0, PT, R0.reuse, 0x68, P2 ;  /* 0x000000680000780c */ /* 0x040fe20001704270 */
[-C--:B--2---:R-:W-:Y:S02]  /*1d700*/  FMUL R9, R219, R2.reuse ;  /* 0x00000002db097220 */ /* 0x084fe40000400000 */
[----:B------:R1:W-:Y:S01]  /*1d710*/  @P1 STG.E desc[UR36][R6.64+0x184], R13 ;  /* 0x0001840d06001986 */ /* 0x0003e2000c101924 */
[----:B------:R-:W-:Y:S01]  /*1d720*/  ISETP.GT.AND P1, PT, R0, 0x69, P2 ;  /* 0x000000690000780c */ /* 0x000fe20001724270 */
[-C--:B------:R-:W-:Y:S02]  /*1d730*/  FMUL R17, R218, R2.reuse ;  /* 0x00000002da117220 */ /* 0x080fe40000400000 */
[----:B------:R2:W-:Y:S01]  /*1d740*/  @P4 STG.E desc[UR36][R4.64+0x1a0], R3 ;  /* 0x0001a00304004986 */ /* 0x0005e2000c101924 */
[----:B------:R-:W-:Y:S01]  /*1d750*/  ISETP.GT.AND P4, PT, R0, 0x70, P3 ;  /* 0x000000700000780c */ /* 0x000fe20001f84270 */
[----:B0-----:R-:W-:Y:S01]  /*1d760*/  FMUL R11, R217, R2 ;  /* 0x00000002d90b7220 */ /* 0x001fe20000400000 */
[----:B------:R-:W-:-:S02]  /*1d770*/  F2FP.TF32.F32.PACK_B R9, R9 ;  /* 0x00000009ff09723e */ /* 0x000fc400024050ff */
[----:B------:R-:W-:Y:S01]  /*1d780*/  F2FP.TF32.F32.PACK_B R17, R17 ;  /* 0x00000011ff11723e */ /* 0x000fe200024050ff */
[-C--:B-1----:R-:W-:Y:S01]  /*1d790*/  FMUL R13, R216, R2.reuse ;  /* 0x00000002d80d7220 */ /* 0x082fe20000400000 */
[----:B------:R-:W-:Y:S01]  /*1d7a0*/  F2FP.TF32.F32.PACK_B R11, R11 ;  /* 0x0000000bff0b723e */ /* 0x000fe200024050ff */
[----:B------:R0:W-:Y:S03]  /*1d7b0*/  @P5 STG.E desc[UR36][R4.64+0x1a4], R9 ;  /* 0x0001a40904005986 */ /* 0x0001e6000c101924 */
[----:B------:R-:W-:Y:S01]  /*1d7c0*/  F2FP.TF32.F32.PACK_B R13, R13 ;  /* 0x0000000dff0d723e */ /* 0x000fe200024050ff */
[----:B------:R-:W-:Y:S01]  /*1d7d0*/  @P0 STG.E desc[UR36][R6.64+0x1a0], R17 ;  /* 0x0001a01106000986 */ /* 0x000fe2000c101924 */
[C---:B------:R-:W-:Y:S02]  /*1d7e0*/  ISETP.GT.AND P5, PT, R0.reuse, 0x71, P3 ;  /* 0x000000710000780c */ /* 0x040fe40001fa4270 */
[C---:B------:R-:W-:Y:S01]  /*1d7f0*/  ISETP.GT.AND P0, PT, R0.reuse, 0x70, P2 ;  /* 0x000000700000780c */ /* 0x040fe20001704270 */
[----:B------:R1:W-:Y:S01]  /*1d800*/  @P1 STG.E desc[UR36][R6.64+0x1a4], R11 ;  /* 0x0001a40b06001986 */ /* 0x0003e2000c101924 */
[----:B------:R-:W-:Y:S01]  /*1d810*/  ISETP.GT.AND P1, PT, R0, 0x71, P2 ;  /* 0x000000710000780c */ /* 0x000fe20001724270 */
[----:B--2---:R-:W-:-:S02]  /*1d820*/  FMUL R3, R215, R2 ;  /* 0x00000002d7037220 */ /* 0x004fc40000400000 */
[----:B------:R2:W-:Y:S01]  /*1d830*/  @P4 STG.E desc[UR36][R4.64+0x1c0], R13 ;  /* 0x0001c00d04004986 */ /* 0x0005e2000c101924 */
[----:B------:R-:W-:Y:S01]  /*1d840*/  ISETP.GT.AND P4, PT, R0, 0x78, P3 ;  /* 0x000000780000780c */ /* 0x000fe20001f84270 */
[-C--:B------:R-:W-:Y:S01]  /*1d850*/  FMUL R15, R214, R2.reuse ;  /* 0x00000002d60f7220 */ /* 0x080fe20000400000 */
[-C--:B0-----:R-:W-:Y:S01]  /*1d860*/  FMUL R9, R213, R2.reuse ;  /* 0x00000002d5097220 */ /* 0x081fe20000400000 */
[----:B------:R-:W-:Y:S01]  /*1d870*/  F2FP.TF32.F32.PACK_B R3, R3 ;  /* 0x00000003ff03723e */ /* 0x000fe200024050ff */
[----:B-1----:R-:W-:Y:S02]  /*1d880*/  FMUL R11, R212, R2 ;  /* 0x00000002d40b7220 */ /* 0x002fe40000400000 */
        /* <DEDUP_REMOVED lines=221> */
[----:B------:R-:W-:Y:S01]  /*1e660*/  ISETP.GT.AND P6, PT, R0, 0xe9, P3 ;  /* 0x000000e90000780c */ /* 0x000fe20001fc4270 */
[-C--:B0-----:R-:W-:Y:S01]  /*1e670*/  FMUL R13, R156, R2.reuse ;  /* 0x000000029c0d7220 */ /* 0x081fe20000400000 */
[----:B------:R-:W-:Y:S01]  /*1e680*/  F2FP.TF32.F32.PACK_B R11, R11 ;  /* 0x0000000bff0b723e */ /* 0x000fe200024050ff */
[-C--:B-1----:R-:W-:Y:S01]  /*1e690*/  FMUL R3, R155, R2.reuse ;  /* 0x000000029b037220 */ /* 0x082fe20000400000 */
[----:B------:R-:W-:Y:S01]  /*1e6a0*/  F2FP.TF32.F32.PACK_B R15, R15 ;  /* 0x0000000fff0f723e */ /* 0x000fe200024050ff */
[----:B--2---:R-:W-:Y:S01]  /*1e6b0*/  FMUL R9, R154, R2 ;  /* 0x000000029a097220 */ /* 0x004fe20000400000 */
[----:B------:R-:W-:Y:S02]  /*1e6c0*/  F2FP.TF32.F32.PACK_B R13, R13 ;  /* 0x0000000dff0d723e */ /* 0x000fe400024050ff */
[----:B------:R-:W-:Y:S01]  /*1e6d0*/  F2FP.TF32.F32.PACK_B R3, R3 ;  /* 0x00000003ff03723e */ /* 0x000fe200024050ff */
[----:B------:R0:W-:Y:S01]  /*1e6e0*/  @P5 STG.E desc[UR36][R4.64+0x384], R11 ;  /* 0x0003840b04005986 */ /* 0x0001e2000c101924 */
[----:B------:R-:W-:-:S03]  /*1e6f0*/  F2FP.TF32.F32.PACK_B R9, R9 ;  /* 0x00000009ff09723e */ /* 0x000fc600024050ff */
[----:B------:R-:W-:Y:S01]  /*1e700*/  @P0 STG.E desc[UR36][R6.64+0x380], R15 ;  /* 0x0003800f06000986 */ /* 0x000fe2000c101924 */
[----:B------:R-:W-:-:S03]  /*1e710*/  ISETP.GT.AND P0, PT, R0, 0xe8, P2 ;  /* 0x000000e80000780c */ /* 0x000fc60001704270 */
[----:B------:R1:W-:Y:S01]  /*1e720*/  @P1 STG.E desc[UR36][R6.64+0x384], R13 ;  /* 0x0003840d06001986 */ /* 0x0003e2000c101924 */
[----:B------:R-:W-:-:S03]  /*1e730*/  ISETP.GT.AND P5, PT, R0, 0xe9, P2 ;  /* 0x000000e90000780c */ /* 0x000fc600017a4270 */
[----:B------:R2:W-:Y:S01]  /*1e740*/  @P4 STG.E desc[UR36][R4.64+0x3a0], R3 ;  /* 0x0003a00304004986 */ /* 0x0005e2000c101924 */
[-C--:B------:R-:W-:Y:S01]  /*1e750*/  FMUL R17, R153, R2.reuse ;  /* 0x0000000299117220 */ /* 0x080fe20000400000 */
[C---:B------:R-:W-:Y:S02]  /*1e760*/  ISETP.GT.AND P4, PT, R0.reuse, 0xf1, P3 ;  /* 0x000000f10000780c */ /* 0x040fe40001f84270 */
[----:B------:R3:W-:Y:S01]  /*1e770*/  @P6 STG.E desc[UR36][R4.64+0x3a4], R9 ;  /* 0x0003a40904006986 */ /* 0x0007e2000c101924 */
[----:B------:R-:W-:Y:S01]  /*1e780*/  ISETP.GT.AND P6, PT, R0, 0xf0, P3 ;  /* 0x000000f00000780c */ /* 0x000fe20001fc4270 */
[-C--:B0-----:R-:W-:Y:S01]  /*1e790*/  FMUL R11, R152, R2.reuse ;  /* 0x00000002980b7220 */ /* 0x081fe20000400000 */
[-C--:B-1----:R-:W-:Y:S01]  /*1e7a0*/  FMUL R13, R23, R2.reuse ;  /* 0x00000002170d7220 */ /* 0x082fe20000400000 */
[----:B------:R-:W-:Y:S01]  /*1e7b0*/  F2FP.TF32.F32.PACK_B R17, R17 ;  /* 0x00000011ff11723e */ /* 0x000fe200024050ff */
[----:B--2---:R-:W-:Y:S02]  /*1e7c0*/  FMUL R3, R22, R2 ;  /* 0x0000000216037220 */ /* 0x004fe40000400000 */
[----:B------:R-:W-:-:S02]  /*1e7d0*/  F2FP.TF32.F32.PACK_B R11, R11 ;  /* 0x0000000bff0b723e */ /* 0x000fc400024050ff */
[----:B------:R-:W-:Y:S02]  /*1e7e0*/  F2FP.TF32.F32.PACK_B R13, R13 ;  /* 0x0000000dff0d723e */ /* 0x000fe400024050ff */
[----:B------:R-:W-:Y:S01]  /*1e7f0*/  F2FP.TF32.F32.PACK_B R3, R3 ;  /* 0x00000003ff03723e */ /* 0x000fe200024050ff */
[----:B------:R0:W-:Y:S04]  /*1e800*/  @P0 STG.E desc[UR36][R6.64+0x3a0], R17 ;  /* 0x0003a01106000986 */ /* 0x0001e8000c101924 */
[----:B------:R1:W-:Y:S04]  /*1e810*/  @P5 STG.E desc[UR36][R6.64+0x3a4], R11 ;  /* 0x0003a40b06005986 */ /* 0x0003e8000c101924 */
[----:B------:R-:W-:Y:S01]  /*1e820*/  @P6 STG.E desc[UR36][R4.64+0x3c0], R13 ;  /* 0x0003c00d04006986 */ /* 0x000fe2000c101924 */
[----:B------:R-:W-:-:S03]  /*1e830*/  ISETP.GT.AND P6, PT, R0, 0xf0, P2 ;  /* 0x000000f00000780c */ /* 0x000fc600017c4270 */
[----:B------:R2:W-:Y:S01]  /*1e840*/  @P4 STG.E desc[UR36][R4.64+0x3c4], R3 ;  /* 0x0003c40304004986 */ /* 0x0005e2000c101924 */
[C---:B------:R-:W-:Y:S02]  /*1e850*/  ISETP.GT.AND P4, PT, R0.reuse, 0xf8, P3 ;  /* 0x000000f80000780c */ /* 0x040fe40001f84270 */
[C---:B------:R-:W-:Y:S02]  /*1e860*/  ISETP.GT.AND P3, PT, R0.reuse, 0xf9, P3 ;  /* 0x000000f90000780c */ /* 0x040fe40001f64270 */
[----:B------:R-:W-:Y:S01]  /*1e870*/  ISETP.GT.AND P5, PT, R0, 0xf1, P2 ;  /* 0x000000f10000780c */ /* 0x000fe200017a4270 */
[-C--:B---3--:R-:W-:Y:S01]  /*1e880*/  FMUL R9, R21, R2.reuse ;  /* 0x0000000215097220 */ /* 0x088fe20000400000 */
[-C--:B------:R-:W-:Y:S01]  /*1e890*/  FMUL R15, R20, R2.reuse ;  /* 0x00000002140f7220 */ /* 0x080fe20000400000 */
[-C--:B0-----:R-:W-:Y:S01]  /*1e8a0*/  FMUL R17, R19, R2.reuse ;  /* 0x0000000213117220 */ /* 0x081fe20000400000 */
[----:B------:R-:W-:Y:S01]  /*1e8b0*/  FMUL R19, R18, R2 ;  /* 0x0000000212137220 */ /* 0x000fe20000400000 */
[----:B------:R-:W-:Y:S01]  /*1e8c0*/  USHF.L.U32 UR12, UR8, 0x9, URZ ;  /* 0x00000009080c7899 */ /* 0x000fe2000800063f */
[----:B------:R-:W-:-:S02]  /*1e8d0*/  F2FP.TF32.F32.PACK_B R9, R9 ;  /* 0x00000009ff09723e */ /* 0x000fc400024050ff */
[----:B------:R-:W-:Y:S01]  /*1e8e0*/  F2FP.TF32.F32.PACK_B R15, R15 ;  /* 0x0000000fff0f723e */ /* 0x000fe200024050ff */
[----:B------:R-:W-:Y:S01]  /*1e8f0*/  USHF.L.U64.HI UR11, UR8, 0x9, UR9 ;  /* 0x00000009080b7899 */ /* 0x000fe20008010209 */
[----:B------:R-:W-:Y:S01]  /*1e900*/  F2FP.TF32.F32.PACK_B R17, R17 ;  /* 0x00000011ff11723e */ /* 0x000fe200024050ff */
[----:B------:R-:W-:Y:S01]  /*1e910*/  @P3 IMAD.MOV.U32 R10, RZ, RZ, R4 ;  /* 0x000000ffff0a3224 */ /* 0x000fe200078e0004 */
[----:B------:R-:W-:Y:S01]  /*1e920*/  F2FP.TF32.F32.PACK_B R19, R19 ;  /* 0x00000013ff13723e */ /* 0x000fe200024050ff */
[----:B------:R0:W-:Y:S01]  /*1e930*/  @P6 STG.E desc[UR36][R6.64+0x3c0], R9 ;  /* 0x0003c00906006986 */ /* 0x0001e2000c101924 */
[----:B-1----:R-:W-:Y:S01]  /*1e940*/  @P3 MOV R11, R5 ;  /* 0x00000005000b3202 */ /* 0x002fe20000000f00 */
[----:B--2---:R-:W-:Y:S02]  /*1e950*/  IMAD.U32 R3, RZ, RZ, UR12 ;  /* 0x0000000cff037e24 */ /* 0x004fe4000f8e00ff */
[----:B------:R-:W-:Y:S01]  /*1e960*/  @P5 STG.E desc[UR36][R6.64+0x3c4], R15 ;  /* 0x0003c40f06005986 */ /* 0x000fe2000c101924 */
[----:B------:R-:W-:-:S03]  /*1e970*/  ISETP.GT.AND P1, PT, R157, 0x80, PT ;  /* 0x000000809d00780c */ /* 0x000fc60003f24270 */
[----:B------:R1:W-:Y:S01]  /*1e980*/  @P4 STG.E desc[UR36][R4.64+0x3e0], R17 ;  /* 0x0003e01104004986 */ /* 0x0003e2000c101924 */
[C---:B------:R-:W-:Y:S02]  /*1e990*/  ISETP.GT.AND P4, PT, R0.reuse, 0xf8, P2 ;  /* 0x000000f80000780c */ /* 0x040fe40001784270 */
[----:B------:R-:W-:Y:S01]  /*1e9a0*/  ISETP.GT.AND P2, PT, R0, 0xf9, P2 ;  /* 0x000000f90000780c */ /* 0x000fe20001744270 */
[----:B------:R2:W-:Y:S01]  /*1e9b0*/  @P3 STG.E desc[UR36][R10.64+0x3e4], R19 ;  /* 0x0003e4130a003986 */ /* 0x0005e2000c101924 */
[----:B0-----:R-:W-:Y:S01]  /*1e9c0*/  IMAD.U32 R9, RZ, RZ, UR11 ;  /* 0x0000000bff097e24 */ /* 0x001fe2000f8e00ff */
[----:B------:R-:W-:Y:S01]  /*1e9d0*/  IADD3 R8, P3, P6, R4, UR5, R3 ;  /* 0x0000000504087c10 */ /* 0x000fe2000fe7e003 */
[-C--:B------:R-:W-:Y:S01]  /*1e9e0*/  FMUL R21, R14, R2.reuse ;  /* 0x000000020e157220 */ /* 0x080fe20000400000 */
[-C--:B------:R-:W-:Y:S01]  /*1e9f0*/  FMUL R13, R12, R2.reuse ;  /* 0x000000020c0d7220 */ /* 0x080fe20000400000 */
[----:B------:R-:W-:Y:S02]  /*1ea00*/  ISETP.GT.AND P5, PT, R0, RZ, P1 ;  /* 0x000000ff0000720c */ /* 0x000fe40000fa4270 */
[----:B------:R-:W-:Y:S01]  /*1ea10*/  IADD3.X R9, R5, UR4, R9, P3, P6 ;  /* 0x0000000405097c10 */ /* 0x000fe20009fec409 */
[----:B------:R-:W-:Y:S01]  /*1ea20*/  FMUL R3, R24, R2 ;  /* 0x0000000218037220 */ /* 0x000fe20000400000 */
[----:B------:R-:W-:-:S02]  /*1ea30*/  ISETP.GT.AND P3, PT, R0, 0x1, P1 ;  /* 0x000000010000780c */ /* 0x000fc40000f64270 */
[----:B------:R-:W-:Y:S01]  /*1ea40*/  F2FP.TF32.F32.PACK_B R21, R21 ;  /* 0x00000015ff15723e */ /* 0x000fe200024050ff */
[----:B------:R-:W-:Y:S01]  /*1ea50*/  FMUL R25, R25, R2 ;  /* 0x0000000219197220 */ /* 0x000fe20000400000 */
[----:B-1----:R-:W-:Y:S02]  /*1ea60*/  IADD3 R4, P6, R4, UR12, RZ ;  /* 0x0000000c04047c10 */ /* 0x002fe4000ffde0ff */
[----:B------:R-:W-:Y:S02]  /*1ea70*/  F2FP.TF32.F32.PACK_B R13, R13 ;  /* 0x0000000dff0d723e */ /* 0x000fe400024050ff */
[----:B------:R-:W-:Y:S01]  /*1ea80*/  ISETP.GT.AND P0, PT, R157, 0x88, PT ;  /* 0x000000889d00780c */ /* 0x000fe20003f04270 */
[----:B------:R-:W-:Y:S01]  /*1ea90*/  @P4 STG.E desc[UR36][R6.64+0x3e0], R21 ;  /* 0x0003e01506004986 */ /* 0x000fe2000c101924 */
[----:B------:R-:W-:Y:S02]  /*1eaa0*/  IADD3.X R5, R5, UR11, RZ, P6, !PT ;  /* 0x0000000b05057c10 */ /* 0x000fe4000b7fe4ff */
[----:B------:R-:W-:Y:S01]  /*1eab0*/  F2FP.TF32.F32.PACK_B R3, R3 ;  /* 0x00000003ff03723e */ /* 0x000fe200024050ff */
[----:B------:R-:W-:Y:S01]  /*1eac0*/  @P2 STG.E desc[UR36][R6.64+0x3e4], R13 ;  /* 0x0003e40d06002986 */ /* 0x000fe2000c101924 */
[----:B------:R-:W-:-:S02]  /*1ead0*/  F2FP.TF32.F32.PACK_B R25, R25 ;  /* 0x00000019ff19723e */ /* 0x000fc400024050ff */
[----:B------:R-:W-:Y:S01]  /*1eae0*/  ISETP.GT.AND P2, PT, R0, RZ, P0 ;  /* 0x000000ff0000720c */ /* 0x000fe20000744270 */
[----:B------:R0:W-:Y:S01]  /*1eaf0*/  @P5 STG.E desc[UR36][R4.64], R3 ;  /* 0x0000000304005986 */ /* 0x0001e2000c101924 */
[-C--:B------:R-:W-:Y:S01]  /*1eb00*/  FMUL R15, R26, R2.reuse ;  /* 0x000000021a0f7220 */ /* 0x080fe20000400000 */
[----:B------:R-:W-:Y:S02]  /*1eb10*/  ISETP.GT.AND P4, PT, R0, 0x1, P0 ;  /* 0x000000010000780c */ /* 0x000fe40000784270 */
[----:B--2---:R-:W-:Y:S01]  /*1eb20*/  IADD3 R10, P5, R4, UR5, RZ ;  /* 0x00000005040a7c10 */ /* 0x004fe2000ffbe0ff */
[----:B------:R-:W-:Y:S01]  /*1eb30*/  @P3 STG.E desc[UR36][R4.64+0x4], R25 ;  /* 0x0000041904003986 */ /* 0x000fe2000c101924 */
[----:B------:R-:W-:Y:S01]  /*1eb40*/  ISETP.GT.AND P3, PT, R0, 0x8, P1 ;  /* 0x000000080000780c */ /* 0x000fe20000f64270 */
[-C--:B------:R-:W-:Y:S01]  /*1eb50*/  FMUL R27, R27, R2.reuse ;  /* 0x000000021b1b7220 */ /* 0x080fe20000400000 */
[----:B------:R-:W-:Y:S02]  /*1eb60*/  F2FP.TF32.F32.PACK_B R15, R15 ;  /* 0x0000000fff0f723e */ /* 0x000fe400024050ff */
[----:B------:R-:W-:Y:S01]  /*1eb70*/  IADD3.X R11, R5, UR4, RZ, P5, !PT ;  /* 0x00000004050b7c10 */ /* 0x000fe2000affe4ff */
[----:B0-----:R-:W-:Y:S01]  /*1eb80*/  FMUL R3, R28, R2 ;  /* 0x000000021c037220 */ /* 0x001fe20000400000 */
[----:B------:R-:W-:-:S02]  /*1eb90*/  F2FP.TF32.F32.PACK_B R27, R27 ;  /* 0x0000001bff1b723e */ /* 0x000fc400024050ff */
[C---:B------:R-:W-:Y:S01]  /*1eba0*/  ISETP.GT.AND P5, PT, R0.reuse, 0x9, P1 ;  /* 0x000000090000780c */ /* 0x040fe20000fa4270 */
[----:B------:R-:W-:Y:S01]  /*1ebb0*/  @P2 STG.E desc[UR36][R10.64], R15 ;  /* 0x0000000f0a002986 */ /* 0x000fe2000c101924 */
[----:B------:R-:W-:Y:S02]  /*1ebc0*/  F2FP.TF32.F32.PACK_B R3, R3 ;  /* 0x00000003ff03723e */ /* 0x000fe400024050ff */
[----:B------:R-:W-:Y:S01]  /*1ebd0*/  ISETP.GT.AND P2, PT, R0, 0x8, P0 ;  /* 0x000000080000780c */ /* 0x000fe20000744270 */
[-C--:B------:R-:W-:Y:S01]  /*1ebe0*/  FMUL R29, R29, R2.reuse ;  /* 0x000000021d1d7220 */ /* 0x080fe20000400000 */
[----:B------:R0:W-:Y:S01]  /*1ebf0*/  @P4 STG.E desc[UR36][R10.64+0x4], R27 ;  /* 0x0000041b0a004986 */ /* 0x0001e2000c101924 */
[----:B------:R-:W-:Y:S01]  /*1ec00*/  FMUL R13, R30, R2 ;  /* 0x000000021e0d7220 */ /* 0x000fe20000400000 */
[----:B------:R-:W-:Y:S02]  /*1ec10*/  IADD3 R6, P4, R4, UR5, RZ ;  /* 0x0000000504067c10 */ /* 0x000fe4000ff9e0ff */
[----:B------:R1:W-:Y:S01]  /*1ec20*/  @P3 STG.E desc[UR36][R4.64+0x20], R3 ;  /* 0x0000200304003986 */ /* 0x0003e2000c101924 */
[----:B------:R-:W-:-:S02]  /*1ec30*/  ISETP.GT.AND P3, PT, R0, 0x9, P0 ;  /* 0x000000090000780c */ /* 0x000fc40000764270 */
[----:B------:R-:W-:Y:S01]  /*1ec40*/  F2FP.TF32.F32.PACK_B R29, R29 ;  /* 0x0000001dff1d723e */ /* 0x000fe200024050ff */
[----:B------:R-:W-:Y:S01]  /*1ec50*/  FMUL R31, R31, R2 ;  /* 0x000000021f1f7220 */ /* 0x000fe20000400000 */
[----:B------:R-:W-:Y:S02]  /*1ec60*/  F2FP.TF32.F32.PACK_B R13, R13 ;  /* 0x0000000dff0d723e */ /* 0x000fe400024050ff */
[----:B------:R-:W-:Y:S01]  /*1ec70*/  IADD3.X R7, R5, UR4, RZ, P4, !PT ;  /* 0x0000000405077c10 */ /* 0x000fe2000a7fe4ff */
[----:B------:R-:W-:Y:S01]  /*1ec80*/  @P5 STG.E desc[UR36][R4.64+0x24], R29 ;  /* 0x0000241d04005986 */ /* 0x000fe2000c101924 */
[----:B------:R-:W-:-:S03]  /*1ec90*/  F2FP.TF32.F32.PACK_B R31, R31 ;  /* 0x0000001fff1f723e */ /* 0x000fc600024050ff */
[----:B------:R2:W-:Y:S01]  /*1eca0*/  @P2 STG.E desc[UR36][R6.64+0x20], R13 ;  /* 0x0000200d06002986 */ /* 0x0005e2000c101924 */
[C---:B------:R-:W-:Y:S02]  /*1ecb0*/  ISETP.GT.AND P2, PT, R0.reuse, 0x10, P0 ;  /* 0x000000100000780c */ /* 0x040fe40000744270 */
[C---:B------:R-:W-:Y:S01]  /*1ecc0*/  ISETP.GT.AND P4, PT, R0.reuse, 0x10, P1 ;  /* 0x000000100000780c */ /* 0x040fe20000f84270 */
[----:B------:R-:W-:Y:S01]  /*1ecd0*/  @P3 STG.E desc[UR36][R8.64+0x24], R31 ;  /* 0x0000241f08003986 */ /* 0x000fe2000c101924 */
[----:B------:R-:W-:Y:S01]  /*1ece0*/  ISETP.GT.AND P5, PT, R0, 0x11, P1 ;  /* 0x000000110000780c */ /* 0x000fe20000fa4270 */
[-C--:B0-----:R-:W-:Y:S01]  /*1ecf0*/  FMUL R11, R32, R2.reuse ;  /* 0x00000002200b7220 */ /* 0x081fe20000400000 */
[----:B------:R-:W-:Y:S01]  /*1ed00*/  ISETP.GT.AND P3, PT, R0, 0x11, P0 ;  /* 0x000000110000780c */ /* 0x000fe20000764270 */
[-C--:B------:R-:W-:Y:S01]  /*1ed10*/  FMUL R33, R33, R2.reuse ;  /* 0x0000000221217220 */ /* 0x080fe20000400000 */
[----:B-1----:R-:W-:Y:S02]  /*1ed20*/  FMUL R3, R34, R2 ;  /* 0x0000000222037220 */ /* 0x002fe40000400000 */
[----:B------:R-:W-:-:S02]  /*1ed30*/  F2FP.TF32.F32.PACK_B R11, R11 ;  /* 0x0000000bff0b723e */ /* 0x000fc400024050ff */
[----:B------:R-:W-:Y:S01]  /*1ed40*/  F2FP.TF32.F32.PACK_B R33, R33 ;  /* 0x00000021ff21723e */ /* 0x000fe200024050ff */
[----:B--2---:R-:W-:Y:S01]  /*1ed50*/  @P2 IMAD.MOV.U32 R6, RZ, RZ, R8 ;  /* 0x000000ffff062224 */ /* 0x004fe200078e0008 */
[----:B------:R-:W-:Y:S01]  /*1ed60*/  F2FP.TF32.F32.PACK_B R3, R3 ;  /* 0x00000003ff03723e */ /* 0x000fe200024050ff */
[----:B------:R-:W-:Y:S02]  /*1ed70*/  @P2 IMAD.MOV.U32 R7, RZ, RZ, R9 ;  /* 0x000000ffff072224 */ /* 0x000fe400078e0009 */
[----:B------:R-:W-:Y:S01]  /*1ed80*/  FMUL R35, R35, R2 ;  /* 0x0000000223237220 */ /* 0x000fe20000400000 */
[----:B------:R-:W-:Y:S04]  /*1ed90*/  @P4 STG.E desc[UR36][R4.64+0x40], R11 ;  /* 0x0000400b04004986 */ /* 0x000fe8000c101924 */
[----:B------:R-:W-:Y:S01]  /*1eda0*/  @P5 STG.E desc[UR36][R4.64+0x44], R33 ;  /* 0x0000442104005986 */ /* 0x000fe2000c101924 */
[----:B------:R-:W-:-:S03]  /*1edb0*/  F2FP.TF32.F32.PACK_B R35, R35 ;  /* 0x00000023ff23723e */ /* 0x000fc600024050ff */
[----:B------:R0:W-:Y:S01]  /*1edc0*/  @P2 STG.E desc[UR36][R6.64+0x40], R3 ;  /* 0x0000400306002986 */ /* 0x0001e2000c101924 */
[C---:B------:R-:W-:Y:S02]  /*1edd0*/  ISETP.GT.AND P2, PT, R0.reuse, 0x18, P0 ;  /* 0x000000180000780c */ /* 0x040fe40000744270 */
[C---:B------:R-:W-:Y:S02]  /*1ede0*/  ISETP.GT.AND P4, PT, R0.reuse, 0x18, P1 ;  /* 0x000000180000780c */ /* 0x040fe40000f84270 */
[----:B------:R-:W-:Y:S02]  /*1edf0*/  ISETP.GT.AND P5, PT, R0, 0x19, P1 ;  /* 0x000000190000780c */ /* 0x000fe40000fa4270 */
[----:B0-----:R-:W-:Y:S01]  /*1ee00*/  @P3 MOV R6, R8 ;  /* 0x0000000800063202 */ /* 0x001fe20000000f00 */
[----:B------:R-:W-:Y:S02]  /*1ee10*/  @P3 IMAD.MOV.U32 R7, RZ, RZ, R9 ;  /* 0x000000ffff073224 */ /* 0x000fe400078e0009 */
[-C--:B------:R-:W-:Y:S01]  /*1ee20*/  FMUL R13, R36, R2.reuse ;  /* 0x00000002240d7220 */ /* 0x080fe20000400000 */
[----:B------:R-:W-:-:S02]  /*1ee30*/  FMUL R37, R37, R2 ;  /* 0x0000000225257220 */ /* 0x000fc40000400000 */
[----:B------:R0:W-:Y:S01]  /*1ee40*/  @P3 STG.E desc[UR36][R6.64+0x44], R35 ;  /* 0x0000442306003986 */ /* 0x0001e2000c101924 */
[----:B------:R-:W-:Y:S01]  /*1ee50*/  ISETP.GT.AND P3, PT, R0, 0x19, P0 ;  /* 0x000000190000780c */ /* 0x000fe20000764270 */
[-C--:B------:R-:W-:Y:S01]  /*1ee60*/  FMUL R11, R38, R2.reuse ;  /* 0x00000002260b7220 */ /* 0x080fe20000400000 */
[----:B------:R-:W-:Y:S02]  /*1ee70*/  F2FP.TF32.F32.PACK_B R13, R13 ;  /* 0x0000000dff0d723e */ /* 0x000fe400024050ff */
[----:B------:R-:W-:Y:S01]  /*1ee80*/  F2FP.TF32.F32.PACK_B R37, R37 ;  /* 0x00000025ff25723e */ /* 0x000fe200024050ff */
[----:B------:R-:W-:Y:S01]  /*1ee90*/  FMUL R39, R39, R2 ;  /* 0x0000000227277220 */ /* 0x000fe20000400000 */
[----:B------:R-:W-:Y:S01]  /*1eea0*/  F2FP.TF32.F32.PACK_B R11, R11 ;  /* 0x0000000bff0b723e */ /* 0x000fe200024050ff */
[----:B------:R-:W-:Y:S01]  /*1eeb0*/  @P4 STG.E desc[UR36][R4.64+0x60], R13 ;  /* 0x0000600d04004986 */ /* 0x000fe2000c101924 */
[----:B0-----:R-:W-:Y:S02]  /*1eec0*/  @P2 IMAD.MOV.U32 R6, RZ, RZ, R8 ;  /* 0x000000ffff062224 */ /* 0x001fe400078e0008 */
[----:B------:R-:W-:Y:S01]  /*1eed0*/  @P2 IMAD.MOV.U32 R7, RZ, RZ, R9 ;  /* 0x000000ffff072224 */ /* 0x000fe200078e0009 */
        /* <DEDUP_REMOVED lines=405> */
[----:B------:R-:W-:Y:S01]  /*20830*/  ISETP.GT.AND P5, PT, R0, 0xc1, P1 ;  /* 0x000000c10000780c */ /* 0x000fe20000fa4270 */
[----:B------:R-:W-:Y:S01]  /*20840*/  FMUL R13, R120, R2 ;  /* 0x00000002780d7220 */ /* 0x000fe20000400000 */
[----:B0-----:R-:W-:Y:S01]  /*20850*/  @P3 MOV R6, R8 ;  /* 0x0000000800063202 */ /* 0x001fe20000000f00 */
[----:B------:R-:W-:Y:S02]  /*20860*/  @P3 IMAD.MOV.U32 R7, RZ, RZ, R9 ;  /* 0x000000ffff073224 */ /* 0x000fe400078e0009 */
[-C--:B------:R-:W-:Y:S01]  /*20870*/  FMUL R121, R121, R2.reuse ;  /* 0x0000000279797220 */ /* 0x080fe20000400000 */
[----:B------:R-:W-:-:S02]  /*20880*/  FMUL R11, R122, R2 ;  /* 0x000000027a0b7220 */ /* 0x000fc40000400000 */
[----:B------:R0:W-:Y:S01]  /*20890*/  @P3 STG.E desc[UR36][R6.64+0x2e4], R119 ;  /* 0x0002e47706003986 */ /* 0x0001e2000c101924 */
[C---:B------:R-:W-:Y:S02]  /*208a0*/  ISETP.GT.AND P3, PT, R0.reuse, 0xc1, P0 ;  /* 0x000000c10000780c */ /* 0x040fe40000764270 */
[----:B------:R-:W-:Y:S02]  /*208b0*/  F2FP.TF32.F32.PACK_B R13, R13 ;  /* 0x0000000dff0d723e */ /* 0x000fe400024050ff */
[----:B------:R-:W-:Y:S01]  /*208c0*/  F2FP.TF32.F32.PACK_B R121, R121 ;  /* 0x00000079ff79723e */ /* 0x000fe200024050ff */
[-C--:B------:R-:W-:Y:S01]  /*208d0*/  FMUL R123, R123, R2.reuse ;  /* 0x000000027b7b7220 */ /* 0x080fe20000400000 */
[----:B------:R-:W-:Y:S01]  /*208e0*/  F2FP.TF32.F32.PACK_B R11, R11 ;  /* 0x0000000bff0b723e */ /* 0x000fe200024050ff */
[----:B------:R-:W-:Y:S01]  /*208f0*/  @P4 STG.E desc[UR36][R4.64+0x300], R13 ;  /* 0x0003000d04004986 */ /* 0x000fe2000c101924 */
[----:B0-----:R-:W-:Y:S02]  /*20900*/  @P2 IMAD.MOV.U32 R6, RZ, RZ, R8 ;  /* 0x000000ffff062224 */ /* 0x001fe400078e0008 */
[----:B------:R-:W-:Y:S01]  /*20910*/  @P2 IMAD.MOV.U32 R7, RZ, RZ, R9 ;  /* 0x000000ffff072224 */ /* 0x000fe200078e0009 */
[----:B------:R-:W-:Y:S01]  /*20920*/  @P5 STG.E desc[UR36][R4.64+0x304], R121 ;  /* 0x0003047904005986 */ /* 0x000fe2000c101924 */
[----:B------:R-:W-:Y:S01]  /*20930*/  ISETP.GT.AND P4, PT, R0, 0xc8, P1 ;  /* 0x000000c80000780c */ /* 0x000fe20000f84270 */
[----:B------:R-:W-:Y:S01]  /*20940*/  FMUL R3, R124, R2 ;  /* 0x000000027c037220 */ /* 0x000fe20000400000 */
[----:B------:R-:W-:Y:S01]  /*20950*/  F2FP.TF32.F32.PACK_B R123, R123 ;  /* 0x0000007bff7b723e */ /* 0x000fe200024050ff */
[----:B------:R0:W-:Y:S01]  /*20960*/  @P2 STG.E desc[UR36][R6.64+0x300], R11 ;  /* 0x0003000b06002986 */ /* 0x0001e2000c101924 */
[----:B------:R-:W-:-:S02]  /*20970*/  ISETP.GT.AND P2, PT, R0, 0xc8, P0 ;  /* 0x000000c80000780c */ /* 0x000fc40000744270 */
[----:B------:R-:W-:Y:S01]  /*20980*/  ISETP.GT.AND P5, PT, R0, 0xc9, P1 ;  /* 0x000000c90000780c */ /* 0x000fe20000fa4270 */
[----:B------:R-:W-:Y:S01]  /*20990*/  FMUL R125, R125, R2 ;  /* 0x000000027d7d7220 */ /* 0x000fe20000400000 */
[----:B------:R-:W-:Y:S02]  /*209a0*/  F2FP.TF32.F32.PACK_B R3, R3 ;  /* 0x00000003ff03723e */ /* 0x000fe400024050ff */
[----:B0-----:R-:W-:Y:S01]  /*209b0*/  @P3 MOV R6, R8 ;  /* 0x0000000800063202 */ /* 0x001fe20000000f00 */
[----:B------:R-:W-:Y:S02]  /*209c0*/  @P3 IMAD.MOV.U32 R7, RZ, RZ, R9 ;  /* 0x000000ffff073224 */ /* 0x000fe400078e0009 */
[----:B------:R-:W-:-:S03]  /*209d0*/  FMUL R13, R126, R2 ;  /* 0x000000027e0d7220 */ /* 0x000fc60000400000 */
[----:B------:R0:W-:Y:S01]  /*209e0*/  @P3 STG.E desc[UR36][R6.64+0x304], R123 ;  /* 0x0003047b06003986 */ /* 0x0001e2000c101924 */
[C---:B------:R-:W-:Y:S02]  /*209f0*/  ISETP.GT.AND P3, PT, R0.reuse, 0xc9, P0 ;  /* 0x000000c90000780c */ /* 0x040fe40000764270 */
[----:B------:R-:W-:Y:S01]  /*20a00*/  F2FP.TF32.F32.PACK_B R125, R125 ;  /* 0x0000007dff7d723e */ /* 0x000fe200024050ff */
[----:B------:R-:W-:Y:S01]  /*20a10*/  @P4 STG.E desc[UR36][R4.64+0x320], R3 ;  /* 0x0003200304004986 */ /* 0x000fe2000c101924 */
[----:B------:R-:W-:Y:S01]  /*20a20*/  ISETP.GT.AND P4, PT, R0, 0xd0, P1 ;  /* 0x000000d00000780c */ /* 0x000fe20000f84270 */
[-C--:B------:R-:W-:Y:S01]  /*20a30*/  FMUL R127, R127, R2.reuse ;  /* 0x000000027f7f7220 */ /* 0x080fe20000400000 */
[----:B------:R-:W-:Y:S01]  /*20a40*/  F2FP.TF32.F32.PACK_B R13, R13 ;  /* 0x0000000dff0d723e */ /* 0x000fe200024050ff */
[----:B------:R-:W-:Y:S01]  /*20a50*/  FMUL R11, R128, R2 ;  /* 0x00000002800b7220 */ /* 0x000fe20000400000 */
[----:B0-----:R-:W-:Y:S02]  /*20a60*/  @P2 IMAD.MOV.U32 R6, RZ, RZ, R8 ;  /* 0x000000ffff062224 */ /* 0x001fe400078e0008 */
[----:B------:R-:W-:Y:S01]  /*20a70*/  @P2 IMAD.MOV.U32 R7, RZ, RZ, R9 ;  /* 0x000000ffff072224 */ /* 0x000fe200078e0009 */
[----:B------:R-:W-:Y:S01]  /*20a80*/  @P5 STG.E desc[UR36][R4.64+0x324], R125 ;  /* 0x0003247d04005986 */ /* 0x000fe2000c101924 */
[----:B------:R-:W-:-:S02]  /*20a90*/  ISETP.GT.AND P5, PT, R0, 0xd1, P1 ;  /* 0x000000d10000780c */ /* 0x000fc40000fa4270 */
[----:B------:R-:W-:Y:S01]  /*20aa0*/  F2FP.TF32.F32.PACK_B R127, R127 ;  /* 0x0000007fff7f723e */ /* 0x000fe200024050ff */
[----:B------:R0:W-:Y:S01]  /*20ab0*/  @P2 STG.E desc[UR36][R6.64+0x320], R13 ;  /* 0x0003200d06002986 */ /* 0x0001e2000c101924 */
[----:B------:R-:W-:Y:S02]  /*20ac0*/  F2FP.TF32.F32.PACK_B R11, R11 ;  /* 0x0000000bff0b723e */ /* 0x000fe400024050ff */
[----:B------:R-:W-:Y:S01]  /*20ad0*/  ISETP.GT.AND P2, PT, R0, 0xd0, P0 ;  /* 0x000000d00000780c */ /* 0x000fe20000744270 */
[----:B------:R-:W-:Y:S01]  /*20ae0*/  FMUL R129, R129, R2 ;  /* 0x0000000281817220 */ /* 0x000fe20000400000 */
[----:B0-----:R-:W-:Y:S01]  /*20af0*/  @P3 MOV R6, R8 ;  /* 0x0000000800063202 */ /* 0x001fe20000000f00 */
[----:B------:R-:W-:-:S03]  /*20b00*/  @P3 IMAD.MOV.U32 R7, RZ, RZ, R9 ;  /* 0x000000ffff073224 */ /* 0x000fc600078e0009 */
[----:B------:R-:W-:Y:S02]  /*20b10*/  F2FP.TF32.F32.PACK_B R129, R129 ;  /* 0x00000081ff81723e */ /* 0x000fe400024050ff */
[----:B------:R0:W-:Y:S01]  /*20b20*/  @P3 STG.E desc[UR36][R6.64+0x324], R127 ;  /* 0x0003247f06003986 */ /* 0x0001e2000c101924 */
[----:B------:R-:W-:-:S03]  /*20b30*/  FMUL R3, R130, R2 ;  /* 0x0000000282037220 */ /* 0x000fc60000400000 */
[----:B------:R1:W-:Y:S01]  /*20b40*/  @P4 STG.E desc[UR36][R4.64+0x340], R11 ;  /* 0x0003400b04004986 */ /* 0x0003e2000c101924 */
[C---:B------:R-:W-:Y:S02]  /*20b50*/  ISETP.GT.AND P4, PT, R0.reuse, 0xd1, P0 ;  /* 0x000000d10000780c */ /* 0x040fe40000784270 */
[C---:B------:R-:W-:Y:S01]  /*20b60*/  ISETP.GT.AND P3, PT, R0.reuse, 0xd8, P0 ;  /* 0x000000d80000780c */ /* 0x040fe20000764270 */
[----:B------:R-:W-:Y:S01]  /*20b70*/  @P5 STG.E desc[UR36][R4.64+0x344], R129 ;  /* 0x0003448104005986 */ /* 0x000fe2000c101924 */
[----:B------:R-:W-:Y:S01]  /*20b80*/  ISETP.GT.AND P5, PT, R0, 0xd8, P1 ;  /* 0x000000d80000780c */ /* 0x000fe20000fa4270 */
[----:B------:R-:W-:Y:S01]  /*20b90*/  FMUL R131, R131, R2 ;  /* 0x0000000283837220 */ /* 0x000fe20000400000 */
[----:B------:R-:W-:Y:S01]  /*20ba0*/  F2FP.TF32.F32.PACK_B R3, R3 ;  /* 0x00000003ff03723e */ /* 0x000fe200024050ff */
[----:B0-----:R-:W-:Y:S02]  /*20bb0*/  @P2 IMAD.MOV.U32 R6, RZ, RZ, R8 ;  /* 0x000000ffff062224 */ /* 0x001fe400078e0008 */
[----:B------:R-:W-:-:S02]  /*20bc0*/  @P2 IMAD.MOV.U32 R7, RZ, RZ, R9 ;  /* 0x000000ffff072224 */ /* 0x000fc400078e0009 */
[-C--:B------:R-:W-:Y:S01]  /*20bd0*/  FMUL R13, R132, R2.reuse ;  /* 0x00000002840d7220 */ /* 0x080fe20000400000 */
[----:B------:R-:W-:Y:S01]  /*20be0*/  ISETP.GT.AND P6, PT, R0, 0xd9, P1 ;  /* 0x000000d90000780c */ /* 0x000fe20000fc4270 */
[-C--:B------:R-:W-:Y:S01]  /*20bf0*/  FMUL R133, R133, R2.reuse ;  /* 0x0000000285857220 */ /* 0x080fe20000400000 */
[----:B------:R-:W-:Y:S01]  /*20c00*/  F2FP.TF32.F32.PACK_B R131, R131 ;  /* 0x00000083ff83723e */ /* 0x000fe200024050ff */
[----:B------:R0:W-:Y:S01]  /*20c10*/  @P2 STG.E desc[UR36][R6.64+0x340], R3 ;  /* 0x0003400306002986 */ /* 0x0001e2000c101924 */
[----:B-1----:R-:W-:Y:S01]  /*20c20*/  FMUL R11, R134, R2 ;  /* 0x00000002860b7220 */ /* 0x002fe20000400000 */
[----:B------:R-:W-:Y:S02]  /*20c30*/  F2FP.TF32.F32.PACK_B R13, R13 ;  /* 0x0000000dff0d723e */ /* 0x000fe400024050ff */
[----:B------:R-:W-:Y:S02]  /*20c40*/  ISETP.GT.AND P2, PT, R0, 0xd9, P0 ;  /* 0x000000d90000780c */ /* 0x000fe40000744270 */
[----:B------:R-:W-:-:S02]  /*20c50*/  F2FP.TF32.F32.PACK_B R133, R133 ;  /* 0x00000085ff85723e */ /* 0x000fc400024050ff */
[----:B0-----:R-:W-:Y:S01]  /*20c60*/  @P4 MOV R6, R8 ;  /* 0x0000000800064202 */ /* 0x001fe20000000f00 */
[----:B------:R-:W-:Y:S01]  /*20c70*/  @P4 IMAD.MOV.U32 R7, RZ, RZ, R9 ;  /* 0x000000ffff074224 */ /* 0x000fe200078e0009 */
[----:B------:R-:W-:-:S04]  /*20c80*/  F2FP.TF32.F32.PACK_B R11, R11 ;  /* 0x0000000bff0b723e */ /* 0x000fc800024050ff */
[----:B------:R0:W-:Y:S01]  /*20c90*/  @P4 STG.E desc[UR36][R6.64+0x344], R131 ;  /* 0x0003448306004986 */ /* 0x0001e2000c101924 */
[----:B------:R-:W-:-:S03]  /*20ca0*/  FMUL R135, R135, R2 ;  /* 0x0000000287877220 */ /* 0x000fc60000400000 */
[----:B------:R1:W-:Y:S01]  /*20cb0*/  @P5 STG.E desc[UR36][R4.64+0x360], R13 ;  /* 0x0003600d04005986 */ /* 0x0003e2000c101924 */
[----:B------:R-:W-:-:S03]  /*20cc0*/  ISETP.GT.AND P5, PT, R0, 0xe0, P0 ;  /* 0x000000e00000780c */ /* 0x000fc600007a4270 */
[----:B------:R-:W-:Y:S01]  /*20cd0*/  @P6 STG.E desc[UR36][R4.64+0x364], R133 ;  /* 0x0003648504006986 */ /* 0x000fe2000c101924 */
[----:B0-----:R-:W-:Y:S02]  /*20ce0*/  @P3 IMAD.MOV.U32 R6, RZ, RZ, R8 ;  /* 0x000000ffff063224 */ /* 0x001fe400078e0008 */
[----:B------:R-:W-:Y:S01]  /*20cf0*/  @P3 IMAD.MOV.U32 R7, RZ, RZ, R9 ;  /* 0x000000ffff073224 */ /* 0x000fe200078e0009 */
[----:B------:R-:W-:-:S04]  /*20d00*/  ISETP.GT.AND P4, PT, R0, 0xe1, P1 ;  /* 0x000000e10000780c */ /* 0x000fc80000f84270 */
[----:B------:R0:W-:Y:S01]  /*20d10*/  @P3 STG.E desc[UR36][R6.64+0x360], R11 ;  /* 0x0003600b06003986 */ /* 0x0001e2000c101924 */
[----:B------:R-:W-:Y:S01]  /*20d20*/  ISETP.GT.AND P3, PT, R0, 0xe0, P1 ;  /* 0x000000e00000780c */ /* 0x000fe20000f64270 */
[-C--:B------:R-:W-:Y:S01]  /*20d30*/  FMUL R3, R136, R2.reuse ;  /* 0x0000000288037220 */ /* 0x080fe20000400000 */
[----:B------:R-:W-:Y:S01]  /*20d40*/  ISETP.GT.AND P6, PT, R0, 0xe1, P0 ;  /* 0x000000e10000780c */ /* 0x000fe200007c4270 */
[-C--:B------:R-:W-:Y:S01]  /*20d50*/  FMUL R137, R137, R2.reuse ;  /* 0x0000000289897220 */ /* 0x080fe20000400000 */
[----:B------:R-:W-:Y:S01]  /*20d60*/  F2FP.TF32.F32.PACK_B R135, R135 ;  /* 0x00000087ff87723e */ /* 0x000fe200024050ff */
[----:B-1----:R-:W-:Y:S01]  /*20d70*/  FMUL R13, R138, R2 ;  /* 0x000000028a0d7220 */ /* 0x002fe20000400000 */
[----:B------:R-:W-:Y:S02]  /*20d80*/  F2FP.TF32.F32.PACK_B R3, R3 ;  /* 0x00000003ff03723e */ /* 0x000fe400024050ff */
[----:B0-----:R-:W-:Y:S01]  /*20d90*/  @P2 MOV R6, R8 ;  /* 0x0000000800062202 */ /* 0x001fe20000000f00 */
[----:B------:R-:W-:Y:S01]  /*20da0*/  @P2 IMAD.MOV.U32 R7, RZ, RZ, R9 ;  /* 0x000000ffff072224 */ /* 0x000fe200078e0009 */
[----:B------:R-:W-:Y:S01]  /*20db0*/  F2FP.TF32.F32.PACK_B R137, R137 ;  /* 0x00000089ff89723e */ /* 0x000fe200024050ff */
[----:B------:R-:W-:Y:S01]  /*20dc0*/  FMUL R139, R139, R2 ;  /* 0x000000028b8b7220 */ /* 0x000fe20000400000 */
[----:B------:R-:W-:-:S02]  /*20dd0*/  F2FP.TF32.F32.PACK_B R13, R13 ;  /* 0x0000000dff0d723e */ /* 0x000fc400024050ff */
[----:B------:R0:W-:Y:S02]  /*20de0*/  @P2 STG.E desc[UR36][R6.64+0x364], R135 ;  /* 0x0003648706002986 */ /* 0x0001e4000c101924 */
[----:B------:R-:W-:Y:S02]  /*20df0*/  F2FP.TF32.F32.PACK_B R139, R139 ;  /* 0x0000008bff8b723e */ /* 0x000fe400024050ff */
[----:B------:R-:W-:Y:S04]  /*20e00*/  @P3 STG.E desc[UR36][R4.64+0x380], R3 ;  /* 0x0003800304003986 */ /* 0x000fe8000c101924 */
[----:B------:R-:W-:Y:S01]  /*20e10*/  @P4 STG.E desc[UR36][R4.64+0x384], R137 ;  /* 0x0003848904004986 */ /* 0x000fe2000c101924 */
[----:B0-----:R-:W-:Y:S02]  /*20e20*/  @P5 IMAD.MOV.U32 R6, RZ, RZ, R8 ;  /* 0x000000ffff065224 */ /* 0x001fe400078e0008 */
[----:B------:R-:W-:-:S05]  /*20e30*/  @P5 IMAD.MOV.U32 R7, RZ, RZ, R9 ;  /* 0x000000ffff075224 */ /* 0x000fca00078e0009 */
[----:B------:R0:W-:Y:S01]  /*20e40*/  @P5 STG.E desc[UR36][R6.64+0x380], R13 ;  /* 0x0003800d06005986 */ /* 0x0001e2000c101924 */
[C---:B------:R-:W-:Y:S02]  /*20e50*/  ISETP.GT.AND P5, PT, R0.reuse, 0xe8, P0 ;  /* 0x000000e80000780c */ /* 0x040fe400007a4270 */
[C---:B------:R-:W-:Y:S02]  /*20e60*/  ISETP.GT.AND P2, PT, R0.reuse, 0xe8, P1 ;  /* 0x000000e80000780c */ /* 0x040fe40000f44270 */
[----:B0-----:R-:W-:Y:S01]  /*20e70*/  @P6 MOV R6, R8 ;  /* 0x0000000800066202 */ /* 0x001fe20000000f00 */
[----:B------:R-:W-:Y:S01]  /*20e80*/  @P6 IMAD.MOV.U32 R7, RZ, RZ, R9 ;  /* 0x000000ffff076224 */ /* 0x000fe200078e0009 */
[----:B------:R-:W-:-:S04]  /*20e90*/  ISETP.GT.AND P3, PT, R0, 0xe9, P0 ;  /* 0x000000e90000780c */ /* 0x000fc80000764270 */
[----:B------:R0:W-:Y:S01]  /*20ea0*/  @P6 STG.E desc[UR36][R6.64+0x384], R139 ;  /* 0x0003848b06006986 */ /* 0x0001e2000c101924 */
[----:B------:R-:W-:Y:S01]  /*20eb0*/  ISETP.GT.AND P6, PT, R0, 0xe9, P1 ;  /* 0x000000e90000780c */ /* 0x000fe20000fc4270 */
[-C--:B------:R-:W-:Y:S01]  /*20ec0*/  FMUL R11, R140, R2.reuse ;  /* 0x000000028c0b7220 */ /* 0x080fe20000400000 */
[-C--:B------:R-:W-:Y:S01]  /*20ed0*/  FMUL R141, R141, R2.reuse ;  /* 0x000000028d8d7220 */ /* 0x080fe20000400000 */
[-C--:B------:R-:W-:Y:S01]  /*20ee0*/  FMUL R15, R142, R2.reuse ;  /* 0x000000028e0f7220 */ /* 0x080fe20000400000 */
[----:B------:R-:W-:Y:S02]  /*20ef0*/  ISETP.GT.AND P4, PT, R0, 0xf0, P1 ;  /* 0x000000f00000780c */ /* 0x000fe40000f84270 */
[----:B------:R-:W-:Y:S02]  /*20f00*/  F2FP.TF32.F32.PACK_B R11, R11 ;  /* 0x0000000bff0b723e */ /* 0x000fe400024050ff */
[----:B------:R-:W-:Y:S01]  /*20f10*/  F2FP.TF32.F32.PACK_B R141, R141 ;  /* 0x0000008dff8d723e */ /* 0x000fe200024050ff */
[----:B------:R-:W-:Y:S01]  /*20f20*/  FMUL R143, R143, R2 ;  /* 0x000000028f8f7220 */ /* 0x000fe20000400000 */
[----:B------:R-:W-:Y:S01]  /*20f30*/  F2FP.TF32.F32.PACK_B R15, R15 ;  /* 0x0000000fff0f723e */ /* 0x000fe200024050ff */
[----:B0-----:R-:W-:-:S02]  /*20f40*/  @P5 IMAD.MOV.U32 R6, RZ, RZ, R8 ;  /* 0x000000ffff065224 */ /* 0x001fc400078e0008 */
[----:B------:R-:W-:Y:S02]  /*20f50*/  @P5 IMAD.MOV.U32 R7, RZ, RZ, R9 ;  /* 0x000000ffff075224 */ /* 0x000fe400078e0009 */
[----:B------:R-:W-:Y:S01]  /*20f60*/  FMUL R3, R144, R2 ;  /* 0x0000000290037220 */ /* 0x000fe20000400000 */
[----:B------:R-:W-:Y:S01]  /*20f70*/  @P2 STG.E desc[UR36][R4.64+0x3a0], R11 ;  /* 0x0003a00b04002986 */ /* 0x000fe2000c101924 */
[----:B------:R-:W-:-:S03]  /*20f80*/  F2FP.TF32.F32.PACK_B R143, R143 ;  /* 0x0000008fff8f723e */ /* 0x000fc600024050ff */
[----:B------:R-:W-:Y:S01]  /*20f90*/  @P6 STG.E desc[UR36][R4.64+0x3a4], R141 ;  /* 0x0003a48d04006986 */ /* 0x000fe2000c101924 */
[----:B------:R-:W-:-:S03]  /*20fa0*/  F2FP.TF32.F32.PACK_B R3, R3 ;  /* 0x00000003ff03723e */ /* 0x000fc600024050ff */
[----:B------:R0:W-:Y:S01]  /*20fb0*/  @P5 STG.E desc[UR36][R6.64+0x3a0], R15 ;  /* 0x0003a00f06005986 */ /* 0x0001e2000c101924 */
[C---:B------:R-:W-:Y:S02]  /*20fc0*/  ISETP.GT.AND P5, PT, R0.reuse, 0xf0, P0 ;  /* 0x000000f00000780c */ /* 0x040fe400007a4270 */
[----:B------:R-:W-:Y:S01]  /*20fd0*/  ISETP.GT.AND P2, PT, R0, 0xf1, P1 ;  /* 0x000000f10000780c */ /* 0x000fe20000f44270 */
[----:B------:R-:W-:Y:S01]  /*20fe0*/  FMUL R145, R145, R2 ;  /* 0x0000000291917220 */ /* 0x000fe20000400000 */
[----:B0-----:R-:W-:Y:S01]  /*20ff0*/  @P3 MOV R6, R8 ;  /* 0x0000000800063202 */ /* 0x001fe20000000f00 */
[----:B------:R-:W-:Y:S02]  /*21000*/  @P3 IMAD.MOV.U32 R7, RZ, RZ, R9 ;  /* 0x000000ffff073224 */ /* 0x000fe400078e0009 */
[----:B------:R-:W-:-:S03]  /*21010*/  FMUL R13, R146, R2 ;  /* 0x00000002920d7220 */ /* 0x000fc60000400000 */
[----:B------:R0:W-:Y:S04]  /*21020*/  @P3 STG.E desc[UR36][R6.64+0x3a4], R143 ;  /* 0x0003a48f06003986 */ /* 0x0001e8000c101924 */
[----:B------:R-:W-:Y:S01]  /*21030*/  @P4 STG.E desc[UR36][R4.64+0x3c0], R3 ;  /* 0x0003c00304004986 */ /* 0x000fe2000c101924 */
[C---:B------:R-:W-:Y:S02]  /*21040*/  ISETP.GT.AND P4, PT, R0.reuse, 0xf1, P0 ;  /* 0x000000f10000780c */ /* 0x040fe40000784270 */
[C---:B------:R-:W-:Y:S02]  /*21050*/  ISETP.GT.AND P3, PT, R0.reuse, 0xf8, P1 ;  /* 0x000000f80000780c */ /* 0x040fe40000f64270 */
[----:B------:R-:W-:Y:S02]  /*21060*/  F2FP.TF32.F32.PACK_B R145, R145 ;  /* 0x00000091ff91723e */ /* 0x000fe400024050ff */
[C---:B------:R-:W-:Y:S01]  /*21070*/  ISETP.GT.AND P1, PT, R0.reuse, 0xf9, P1 ;  /* 0x000000f90000780c */ /* 0x040fe20000f24270 */
[----:B0-----:R-:W-:Y:S01]  /*21080*/  @P5 IMAD.MOV.U32 R6, RZ, RZ, R8 ;  /* 0x000000ffff065224 */ /* 0x001fe200078e0008 */
[----:B------:R-:W-:Y:S01]  /*21090*/  ISETP.GT.AND P6, PT, R0, 0xf8, P0 ;  /* 0x000000f80000780c */ /* 0x000fe200007c4270 */
[----:B------:R-:W-:Y:S01]  /*210a0*/  @P5 IMAD.MOV.U32 R7, RZ, RZ, R9 ;  /* 0x000000ffff075224 */ /* 0x000fe200078e0009 */
[----:B------:R-:W-:Y:S01]  /*210b0*/  F2FP.TF32.F32.PACK_B R13, R13 ;  /* 0x0000000dff0d723e */ /* 0x000fe200024050ff */
[-C--:B------:R-:W-:Y:S01]  /*210c0*/  FMUL R147, R147, R2.reuse ;  /* 0x0000000293937220 */ /* 0x080fe20000400000 */
[-C--:B------:R-:W-:Y:S01]  /*210d0*/  FMUL R17, R148, R2.reuse ;  /* 0x0000000294117220 */ /* 0x080fe20000400000 */
[----:B------:R-:W-:Y:S01]  /*210e0*/  FMUL R149, R149, R2 ;  /* 0x0000000295957220 */ /* 0x000fe20000400000 */
[----:B------:R-:W-:Y:S01]  /*210f0*/  @P2 STG.E desc[UR36][R4.64+0x3c4], R145 ;  /* 0x0003c49104002986 */ /* 0x000fe2000c101924 */
[----:B------:R-:W-:-:S02]  /*21100*/  ISETP.GT.AND P0, PT, R0, 0xf9, P0 ;  /* 0x000000f90000780c */ /* 0x000fc40000704270 */
[----:B------:R-:W-:Y:S01]  /*21110*/  F2FP.TF32.F32.PACK_B R147, R147 ;  /* 0x00000093ff93723e */ /* 0x000fe200024050ff */
[----:B------:R0:W-:Y:S01]  /*21120*/  @P5 STG.E desc[UR36][R6.64+0x3c0], R13 ;  /* 0x0003c00d06005986 */ /* 0x0001e2000c101924 */
[----:B------:R-:W-:Y:S01]  /*21130*/  F2FP.TF32.F32.PACK_B R17, R17 ;  /* 0x00000011ff11723e */ /* 0x000fe200024050ff */
[-C--:B------:R-:W-:Y:S01]  /*21140*/  FMUL R19, R150, R2.reuse ;  /* 0x0000000296137220 */ /* 0x080fe20000400000 */
[----:B------:R-:W-:Y:S01]  /*21150*/  F2FP.TF32.F32.PACK_B R149, R149 ;  /* 0x00000095ff95723e */ /* 0x000fe200024050ff */
[----:B------:R-:W-:Y:S01]  /*21160*/  FMUL R151, R151, R2 ;  /* 0x0000000297977220 */ /* 0x000fe20000400000 */
[----:B0-----:R-:W-:Y:S01]  /*21170*/  @P4 MOV R6, R8 ;  /* 0x0000000800064202 */ /* 0x001fe20000000f00 */
[----:B------:R-:W-:Y:S01]  /*21180*/  @P4 IMAD.MOV.U32 R7, RZ, RZ, R9 ;  /* 0x000000ffff074224 */ /* 0x000fe200078e0009 */
[----:B------:R-:W-:-:S04]  /*21190*/  F2FP.TF32.F32.PACK_B R19, R19 ;  /* 0x00000013ff13723e */ /* 0x000fc800024050ff */
[----:B------:R-:W-:Y:S01]  /*211a0*/  @P4 STG.E desc[UR36][R6.64+0x3c4], R147 ;  /* 0x0003c49306004986 */ /* 0x000fe2000c101924 */
[----:B------:R-:W-:-:S03]  /*211b0*/  F2FP.TF32.F32.PACK_B R151, R151 ;  /* 0x00000097ff97723e */ /* 0x000fc600024050ff */
[----:B------:R-:W-:Y:S04]  /*211c0*/  @P3 STG.E desc[UR36][R4.64+0x3e0], R17 ;  /* 0x0003e01104003986 */ /* 0x000fe8000c101924 */
[----:B------:R0:W-:Y:S02]  /*211d0*/  @P1 STG.E desc[UR36][R4.64+0x3e4], R149 ;  /* 0x0003e49504001986 */ /* 0x0001e4000c101924 */
[----:B0-----:R-:W-:Y:S02]  /*211e0*/  @P6 IMAD.MOV.U32 R4, RZ, RZ, R8 ;  /* 0x000000ffff046224 */ /* 0x001fe400078e0008 */
[----:B------:R-:W-:-:S05]  /*211f0*/  @P6 IMAD.MOV.U32 R5, RZ, RZ, R9 ;  /* 0x000000ffff056224 */ /* 0x000fca00078e0009 */
[----:B------:R0:W-:Y:S04]  /*21200*/  @P6 STG.E desc[UR36][R4.64+0x3e0], R19 ;  /* 0x0003e01304006986 */ /* 0x0001e8000c101924 */
[----:B------:R0:W-:Y:S02]  /*21210*/  @P0 STG.E desc[UR36][R8.64+0x3e4], R151 ;  /* 0x0003e49708000986 */ /* 0x0001e4000c101924 */
.L_x_547:
[----:B------:R-:W-:Y:S05]  /*21220*/  BSYNC B0 ;  /* 0x0000000000007941 */ /* 0x000fea0003800000 */
.L_x_39:
[----:B0-----:R-:W2:Y:S04]  /*21230*/  LDL.LU R5, [R1+0x200] ;  /* 0x0002000001057983 */ /* 0x001ea80000300800 */
[----:B------:R-:W2:Y:S01]  /*21240*/  LDL.LU R4, [R1+0x204] ;  /* 0x0002040001047983 */ /* 0x000ea20000300800 */
[----:B------:R-:W-:Y:S01]  /*21250*/  ULDC UR4, c[0x0][0xc] ;  /* 0x0000030000047ab9 */ /* 0x000fe20000000800 */
[----:B------:R-:W-:Y:S01]  /*21260*/  ULDC UR5, c[0x0][0x10] ;  /* 0x0000040000057ab9 */ /* 0x000fe20000000800 */
[----:B------:R-:W2:Y:S01]  /*21270*/  LDC R3, c[0x0][0x14] ;  /* 0x00000500ff037b82 */ /* 0x000ea20000000800 */
[----:B------:R-:W-:Y:S01]  /*21280*/  UIMAD.WIDE.U32 UR4, UR4, UR5, URZ ;  /* 0x00000005040472a5 */ /* 0x000fe2000f8e003f */
[----:B------:R-:W-:Y:S01]  /*21290*/  PRMT R0, RZ, 0x7610, R0 ;  /* 0x00007610ff007816 */ /* 0x000fe20000000000 */
[----:B------:R-:W-:Y:S01]  /*212a0*/  UMOV UR41, 0xffffffff ;  /* 0xffffffff00297882 */ /* 0x000fe20000000000 */
[----:B------:R-:W-:-:S03]  /*212b0*/  UMOV UR42, 0xffffffff ;  /* 0xffffffff002a7882 */ /* 0x000fc60000000000 */
[----:B--2---:R-:W-:-:S04]  /*212c0*/  IMAD.WIDE.U32 R4, R3, UR4, R4 ;  /* 0x0000000403047c25 */ /* 0x004fc8000f8e0004 */
[----:B------:R-:W-:Y:S01]  /*212d0*/  IMAD R3, R3, UR5, RZ ;  /* 0x0000000503037c24 */ /* 0x000fe2000f8e02ff */
[----:B------:R-:W-:Y:S01]  /*212e0*/  ULDC.64 UR4, c[0x0][0x650] ;  /* 0x0001940000047ab9 */ /* 0x000fe20000000a00 */
[----:B-1--4-:R-:W-:Y:S01]  /*212f0*/  IMAD.MOV.U32 R7, RZ, RZ, R4 ;  /* 0x000000ffff077224 */ /* 0x012fe200078e0004 */
[----:B------:R-:W-:Y:S02]  /*21300*/  ISETP.GE.U32.AND P0, PT, R4, UR4, PT ;  /* 0x0000000404007c0c */ /* 0x000fe4000bf06070 */
[----:B------:R-:W-:-:S04]  /*21310*/  IADD3 R6, R5, R3, RZ ;  /* 0x0000000305067210 */ /* 0x000fc80007ffe0ff */
[----:B------:R-:W-:Y:S01]  /*21320*/  ISETP.GE.U32.AND.EX P0, PT, R6, UR5, PT, P0 ;  /* 0x0000000506007c0c */ /* 0x000fe2000bf06100 */
[----:B------:R0:W-:Y:S04]  /*21330*/  STL [R1+0x200], R6 ;  /* 0x0002000601007387 */ /* 0x0001e80000100800 */
[----:B------:R0:W-:Y:S08]  /*21340*/  STL [R1+0x204], R7 ;  /* 0x0002040701007387 */ /* 0x0001f00000100800 */
[----:B------:R-:W-:Y:S05]  /*21350*/  @P0 BRA `(.L_x_548) ;  /* 0x0000000400880947 */ /* 0x000fea0003800000 */
[----:B------:R-:W1:Y:S01]  /*21360*/  S2UR UR6, SR_CTAID.X ;  /* 0x00000000000679c3 */ /* 0x000e620000002500 */
[----:B------:R-:W-:Y:S01]  /*21370*/  ULDC.64 UR12, c[0x0][0x628] ;  /* 0x00018a00000c7ab9 */ /* 0x000fe20000000a00 */
[----:B------:R-:W-:Y:S01]  /*21380*/  ULDC UR4, c[0x0][0x150] ;  /* 0x0000540000047ab9 */ /* 0x000fe20000000800 */
[----:B------:R-:W-:Y:S01]  /*21390*/  ISETP.NE.U32.AND P0, PT, RZ, UR12, PT ;  /* 0x0000000cff007c0c */ /* 0x000fe2000bf05070 */
[----:B------:R-:W-:Y:S01]  /*213a0*/  ULDC UR15, c[0x0][0x630] ;  /* 0x00018c00000f7ab9 */ /* 0x000fe20000000800 */
[C---:B------:R-:W-:Y:S01]  /*213b0*/  R2UR UR16, R7.reuse ;  /* 0x00000000071072ca */ /* 0x040fe200000e0000 */
[----:B------:R-:W-:Y:S01]  /*213c0*/  ULDC UR19, c[0x0][0x154] ;  /* 0x0000550000137ab9 */ /* 0x000fe20000000800 */
[----:B------:R-:W-:Y:S01]  /*213d0*/  ISETP.NE.AND.EX P0, PT, RZ, UR13, PT, P0 ;  /* 0x0000000dff007c0c */ /* 0x000fe2000bf05300 */
[----:B------:R-:W2:Y:S01]  /*213e0*/  S2UR UR18, SR_CTAID.Y ;  /* 0x00000000001279c3 */ /* 0x000ea20000002600 */
[----:B------:R-:W-:Y:S02]  /*213f0*/  R2UR UR17, R6 ;  /* 0x00000000061172ca */ /* 0x000fe400000e0000 */
[----:B------:R-:W-:-:S02]  /*21400*/  R2UR UR10, R7 ;  /* 0x00000000070a72ca */ /* 0x000fc400000e0000 */
[----:B------:R-:W-:Y:S02]  /*21410*/  R2UR UR11, R6 ;  /* 0x00000000060b72ca */ /* 0x000fe400000e0000 */
[----:B-1----:R-:W-:-:S05]  /*21420*/  I2FP.F32.U32 R0, UR6 ;  /* 0x0000000600007c45 */ /* 0x002fca0008201000 */
[----:B------:R-:W-:-:S04]  /*21430*/  FMUL R0, R0, UR4 ;  /* 0x0000000400007c20 */ /* 0x000fc80008400000 */
[----:B------:R1:W4:Y:S01]  /*21440*/  F2I.U32.TRUNC.NTZ R3, R0 ;  /* 0x0000000000037305 */ /* 0x000322000020f000 */
[----:B--2---:R-:W-:Y:S05]  /*21450*/  @!P0 BRA `(.L_x_549) ;  /* 0x0000000000308947 */ /* 0x004fea0003800000 */
        /* <DEDUP_REMOVED lines=12> */
.L_x_549:
[----:B------:R-:W-:Y:S01]  /*21520*/  USHF.R.U64 UR42, UR10, UR15, UR11 ;  /* 0x0000000f0a2a7299 */ /* 0x000fe2000800120b */
[----:B-1----:R-:W-:Y:S01]  /*21530*/  I2FP.F32.U32 R0, UR18 ;  /* 0x0000001200007c45 */ /* 0x002fe20008201000 */
[----:B------:R-:W-:Y:S02]  /*21540*/  USHF.R.U32.HI UR4, URZ, UR15, UR11 ;  /* 0x0000000f3f047299 */ /* 0x000fe4000801160b */
[----:B------:R-:W-:Y:S02]  /*21550*/  UIADD3 UR10, UP0, URZ, -UR42, URZ ;  /* 0x8000002a3f0a7290 */ /* 0x000fe4000ff1e03f */
[----:B------:R-:W-:Y:S01]  /*21560*/  FMUL R0, R0, UR19 ;  /* 0x0000001300007c20 */ /* 0x000fe20008400000 */
[----:B------:R-:W-:Y:S01]  /*21570*/  ULDC.64 UR12, c[0x0][0x620] ;  /* 0x00018800000c7ab9 */ /* 0x000fe20000000a00 */
[----:B------:R-:W-:Y:S01]  /*21580*/  UIADD3.X UR4, URZ, ~UR4, URZ, UP0, !UPT ;  /* 0x800000043f047290 */ /* 0x000fe200087fe43f */
[----:B------:R-:W-:Y:S01]  /*21590*/  UMOV UR8, UR16 ;  /* 0x0000001000087c82 */ /* 0x000fe20008000000 */
[----:B------:R-:W-:-:S02]  /*215a0*/  UMOV UR9, UR17 ;  /* 0x0000001100097c82 */ /* 0x000fc40008000000 */
[----:B------:R-:W-:Y:S01]  /*215b0*/  UIMAD UR4, UR4, UR12, URZ ;  /* 0x0000000c040472a4 */ /* 0x000fe2000f8e023f */
[----:B------:R-:W1:Y:S01]  /*215c0*/  F2I.U32.TRUNC.NTZ R0, R0 ;  /* 0x0000000000007305 */ /* 0x000e62000020f000 */
[----:B------:R-:W-:Y:S01]  /*215d0*/  UIMAD.WIDE.U32 UR8, UR10, UR12, UR8 ;  /* 0x0000000c0a0872a5 */ /* 0x000fe2000f8e0008 */
[----:B----4-:R-:W-:Y:S01]  /*215e0*/  R2UR UR12, R3 ;  /* 0x00000000030c72ca */ /* 0x010fe200000e0000 */
[----:B------:R-:W-:Y:S01]  /*215f0*/  UIMAD UR10, UR10, UR13, UR4 ;  /* 0x0000000d0a0a72a4 */ /* 0x000fe2000f8e0204 */
[----:B------:R-:W-:Y:S01]  /*21600*/  ULDC UR11, c[0x0][0x618] ;  /* 0x00018600000b7ab9 */ /* 0x000fe20000000800 */
[----:B------:R-:W-:Y:S02]  /*21610*/  ULDC UR21, c[0x0][0x658] ;  /* 0x0001960000157ab9 */ /* 0x000fe40000000800 */
[----:B------:R-:W-:Y:S01]  /*21620*/  UIADD3 UR9, UR9, UR10, URZ ;  /* 0x0000000a09097290 */ /* 0x000fe2000fffe03f */
[----:B------:R-:W-:Y:S01]  /*21630*/  UMOV UR15, 0xffffffff ;  /* 0xffffffff000f7882 */ /* 0x000fe20000000000 */
[----:B------:R-:W-:Y:S01]  /*21640*/  ULDC.64 UR4, c[0x0][0x640] ;  /* 0x0001900000047ab9 */ /* 0x000fe20000000a00 */
[----:B------:R-:W-:Y:S01]  /*21650*/  USHF.L.U32 UR15, UR15, UR21, URZ ;  /* 0x000000150f0f7299 */ /* 0x000fe2000800063f */
[----:B------:R-:W-:Y:S01]  /*21660*/  ISETP.NE.U32.AND P0, PT, RZ, UR4, PT ;  /* 0x00000004ff007c0c */ /* 0x000fe2000bf05070 */
[----:B------:R-:W-:-:S02]  /*21670*/  USHF.R.U64 UR16, UR8, UR11, UR9 ;  /* 0x0000000b08107299 */ /* 0x000fc40008001209 */
[----:B------:R-:W-:Y:S01]  /*21680*/  USHF.R.U32.HI UR8, URZ, UR11, UR9 ;  /* 0x0000000b3f087299 */ /* 0x000fe20008011609 */
[----:B-1----:R-:W-:Y:S01]  /*21690*/  R2UR UR14, R0 ;  /* 0x00000000000e72ca */ /* 0x002fe200000e0000 */
[----:B------:R-:W-:Y:S01]  /*216a0*/  ULDC UR17, c[0x0][0x608] ;  /* 0x0001820000117ab9 */ /* 0x000fe20000000800 */
[----:B------:R-:W-:Y:S01]  /*216b0*/  ULOP3.LUT UR43, URZ, UR15, URZ, 0x33, !UPT ;  /* 0x0000000f3f2b7292 */ /* 0x000fe2000f8e333f */
[----:B------:R-:W-:Y:S01]  /*216c0*/  ISETP.NE.AND.EX P0, PT, RZ, UR5, PT, P0 ;  /* 0x00000005ff007c0c */ /* 0x000fe2000bf05300 */
[----:B------:R-:W-:Y:S02]  /*216d0*/  USHF.R.U64 UR15, UR16, UR17, UR8 ;  /* 0x00000011100f7299 */ /* 0x000fe40008001208 */
[----:B------:R-:W-:Y:S02]  /*216e0*/  USHF.R.U32.HI UR8, URZ, UR17, UR8 ;  /* 0x000000113f087299 */ /* 0x000fe40008011608 */
[----:B------:R-:W-:Y:S02]  /*216f0*/  UIADD3 UR12, -UR12, URZ, URZ ;  /* 0x0000003f0c0c7290 */ /* 0x000fe4000fffe13f */
[----:B------:R-:W-:Y:S01]  /*21700*/  USHF.R.U64 UR17, UR15, UR21, UR8 ;  /* 0x000000150f117299 */ /* 0x000fe20008001208 */
[----:B------:R-:W-:Y:S01]  /*21710*/  UMOV UR19, 0x1 ;  /* 0x0000000100137882 */ /* 0x000fe20000000000 */
[----:B------:R-:W-:Y:S01]  /*21720*/  ULDC UR13, c[0x0][0x144] ;  /* 0x00005100000d7ab9 */ /* 0x000fe20000000800 */
[----:B------:R-:W-:Y:S01]  /*21730*/  ULDC UR7, c[0x0][0x600] ;  /* 0x0001800000077ab9 */ /* 0x000fe20000000800 */
[----:B------:R-:W-:-:S02]  /*21740*/  USHF.L.U32 UR24, UR19, UR21, URZ ;  /* 0x0000001513187299 */ /* 0x000fc4000800063f */
[----:B------:R-:W-:Y:S02]  /*21750*/  USHF.R.U32.HI UR8, URZ, UR21, UR8 ;  /* 0x000000153f087299 */ /* 0x000fe40008011608 */
[----:B------:R-:W-:Y:S02]  /*21760*/  UIMAD UR21, UR13, UR12, UR6 ;  /* 0x0000000c0d1572a4 */ /* 0x000fe4000f8e0206 */
[----:B------:R-:W-:Y:S02]  /*21770*/  UIADD3 UR20, UR7, -0x1, URZ ;  /* 0xffffffff07147890 */ /* 0x000fe4000fffe03f */
[----:B------:R-:W-:Y:S01]  /*21780*/  UIADD3 UR19, -UR14, URZ, URZ ;  /* 0x0000003f0e137290 */ /* 0x000fe2000fffe13f */
        /* <DEDUP_REMOVED lines=17> */
.L_x_550:
[----:B------:R-:W-:Y:S01]  /*218a0*/  UISETP.NE.AND UP0, UPT, UR55, URZ, UPT ;  /* 0x0000003f3700728c */ /* 0x000fe2000bf05270 */
[----:B------:R-:W-:Y:S01]  /*218b0*/  IMAD.MOV.U32 R0, RZ, RZ, 0x1 ;  /* 0x00000001ff007424 */ /* 0x000fe200078e00ff */
[----:B------:R-:W-:Y:S02]  /*218c0*/  USHF.R.U64 UR4, UR6, UR22, UR8 ;  /* 0x0000001606047299 */ /* 0x000fe40008001208 */
[----:B------:R-:W-:Y:S02]  /*218d0*/  ULOP3.LUT UR43, UR15, UR43, URZ, 0xc0, !UPT ;  /* 0x0000002b0f2b7292 */ /* 0x000fe4000f8ec03f */
[----:B------:R-:W-:Y:S02]  /*218e0*/  UIADD3 UR5, -UR4, URZ, URZ ;  /* 0x0000003f04057290 */ /* 0x000fe4000fffe13f */
[----:B------:R-:W-:Y:S02]  /*218f0*/  UIMAD UR43, UR24, UR4, UR43 ;  /* 0x00000004182b72a4 */ /* 0x000fe4000f8e022b */
[----:B------:R-:W-:-:S02]  /*21900*/  ULOP3.LUT UR16, UR16, UR20, URZ, 0xc0, !UPT ;  /* 0x0000001410107292 */ /* 0x000fc4000f8ec03f */
[----:B------:R-:W-:Y:S02]  /*21910*/  @UP0 UIMAD UR21, UR25, UR19, UR18 ;  /* 0x00000013191502a4 */ /* 0x000fe4000f8e0212 */
[----:B------:R-:W-:-:S03]  /*21920*/  UIMAD UR4, UR5, UR23, UR17 ;  /* 0x00000017050472a4 */ /* 0x000fc6000f8e0211 */
[----:B------:R-:W-:Y:S01]  /*21930*/  ULDC UR5, c[0x0][0x610] ;  /* 0x0001840000057ab9 */ /* 0x000fe20000000800 */
[----:B------:R-:W-:Y:S02]  /*21940*/  UIMAD UR4, UR4, UR7, UR16 ;  /* 0x00000007040472a4 */ /* 0x000fe4000f8e0210 */
[----:B------:R-:W-:-:S04]  /*21950*/  UIMAD UR43, UR43, UR5, UR21 ;  /* 0x000000052b2b72a4 */ /* 0x000fc8000f8e0215 */
[----:B------:R-:W-:Y:S02]  /*21960*/  USEL UR41, UR4, UR43, !UP0 ;  /* 0x0000002b04297287 */ /* 0x000fe4000c000000 */
[----:B------:R-:W-:-:S12]  /*21970*/  USEL UR43, UR43, UR4, !UP0 ;  /* 0x000000042b2b7287 */ /* 0x000fd8000c000000 */
.L_x_548:
[----:B------:R-:W-:-:S13]  /*21980*/  LOP3.LUT P0, RZ, R0, 0xff, RZ, 0xc0, !PT ;  /* 0x000000ff00ff7812 */ /* 0x000fda000780c0ff */
[----:B------:R-:W-:Y:S05]  /*21990*/  @P0 BRA `(.L_x_551) ;  /* 0xfffffdf400d40947 */ /* 0x000fea000383ffff */
[----:B------:R-:W-:Y:S05]  /*219a0*/  EXIT ;  /* 0x000000000000794d */ /* 0x000fea0003800000 */
.L_x_3:
[----:B------:R-:W2:Y:S04]  /*219b0*/  LDL R4, [R1+0x204] ;  /* 0x0002040001047983 */ /* 0x000ea80000100800 */
[----:B------:R-:W3:Y:S01]  /*219c0*/  LDL R3, [R1+0x200] ;  /* 0x0002000001037983 */ /* 0x000ee20000100800 */
[----:B------:R-:W-:Y:S01]  /*219d0*/  IMAD.MOV.U32 R2, RZ, RZ, -0x1 ;  /* 0xffffffffff027424 */ /* 0x000fe200078e00ff */
[----:B------:R-:W-:Y:S01]  /*219e0*/  ULDC.64 UR8, c[0x0][0x650] ;  /* 0x0001940000087ab9 */ /* 0x000fe20000000a00 */
[----:B------:R-:W-:Y:S01]  /*219f0*/  PRMT R0, RZ, 0x7610, R0 ;  /* 0x00007610ff007816 */ /* 0x000fe20000000000 */
[----:B------:R-:W-:Y:S01]  /*21a00*/  IMAD.MOV.U32 R16, RZ, RZ, -0x1 ;  /* 0xffffffffff107424 */ /* 0x000fe200078e00ff */
[----:B------:R-:W-:Y:S01]  /*21a10*/  MOV R17, 0xffffffff ;  /* 0xffffffff00117802 */ /* 0x000fe20000000f00 */
[----:B------:R1:W-:Y:S01]  /*21a20*/  STL [R1+0x48], R2 ;  /* 0x0000480201007387 */ /* 0x0003e20000100800 */
[----:B--2---:R-:W-:-:S04]  /*21a30*/  ISETP.GE.U32.AND P0, PT, R4, UR8, PT ;  /* 0x0000000804007c0c */ /* 0x004fc8000bf06070 */
[----:B---3--:R-:W-:-:S13]  /*21a40*/  ISETP.GE.U32.AND.EX P0, PT, R3, UR9, PT, P0 ;  /* 0x0000000903007c0c */ /* 0x008fda000bf06100 */
[----:B-1----:R-:W-:Y:S05]  /*21a50*/  @P0 BRA `(.L_x_552) ;  /* 0x0000000400900947 */ /* 0x002fea0003800000 */
[----:B------:R-:W-:Y:S01]  /*21a60*/  I2FP.F32.U32 R0, UR4 ;  /* 0x0000000400007c45 */ /* 0x000fe20008201000 */
[----:B0-----:R-:W-:Y:S01]  /*21a70*/  ULDC.64 UR16, c[0x0][0x628] ;  /* 0x00018a0000107ab9 */ /* 0x001fe20000000a00 */
        /* <DEDUP_REMOVED lines=24> */
.L_x_553:
        /* <DEDUP_REMOVED lines=24> */
[----:B------:R-:W-:Y:S01]  /*21d80*/  UMOV UR19, 0x1 ;  /* 0x0000000100137882 */ /* 0x000fe20000000000 */
[----:B------:R-:W-:Y:S01]  /*21d90*/  ULDC UR20, c[0x0][0x608] ;  /* 0x0001820000147ab9 */ /* 0x000fe20000000800 */
[----:B------:R-:W-:Y:S01]  /*21da0*/  USHF.L.U32 UR26, UR19, UR23, URZ ;  /* 0x00000017131a7299 */ /* 0x000fe2000800063f */
[----:B------:R-:W-:Y:S01]  /*21db0*/  ISETP.NE.AND.EX P0, PT, RZ, UR9, PT, P0 ;  /* 0x00000009ff007c0c */ /* 0x000fe2000bf05300 */
[----:B------:R-:W-:Y:S02]  /*21dc0*/  USHF.R.U64 UR19, UR18, UR20, UR11 ;  /* 0x0000001412137299 */ /* 0x000fe4000800120b */
[----:B------:R-:W-:Y:S02]  /*21dd0*/  USHF.R.U32.HI UR11, URZ, UR20, UR11 ;  /* 0x000000143f0b7299 */ /* 0x000fe4000801160b */
[----:B------:R-:W-:-:S02]  /*21de0*/  UIADD3 UR15, -UR15, URZ, URZ ;  /* 0x0000003f0f0f7290 */ /* 0x000fc4000fffe13f */
[----:B------:R-:W-:Y:S01]  /*21df0*/  USHF.R.U64 UR20, UR19, UR23, UR11 ;  /* 0x0000001713147299 */ /* 0x000fe2000800120b */
[----:B------:R-:W-:Y:S01]  /*21e00*/  ULDC UR16, c[0x0][0x144] ;  /* 0x0000510000107ab9 */ /* 0x000fe20000000800 */
[----:B------:R-:W-:Y:S01]  /*21e10*/  ULDC UR6, c[0x0][0x600] ;  /* 0x0001800000067ab9 */ /* 0x000fe20000000800 */
[----:B------:R-:W-:Y:S02]  /*21e20*/  USHF.R.U32.HI UR11, URZ, UR23, UR11 ;  /* 0x000000173f0b7299 */ /* 0x000fe4000801160b */
[----:B------:R-:W-:Y:S02]  /*21e30*/  UIMAD UR23, UR16, UR15, UR4 ;  /* 0x0000000f101772a4 */ /* 0x000fe4000f8e0204 */
[----:B------:R-:W-:Y:S02]  /*21e40*/  UIADD3 UR22, UR6, -0x1, URZ ;  /* 0xffffffff06167890 */ /* 0x000fe4000fffe03f */
[----:B------:R-:W-:Y:S02]  /*21e50*/  ULOP3.LUT UR27, URZ, UR13, URZ, 0x33, !UPT ;  /* 0x0000000d3f1b7292 */ /* 0x000fe4000f8e333f */
        /* <DEDUP_REMOVED lines=18> */
.L_x_554:
[----:B------:R-:W-:Y:S01]  /*21f80*/  UISETP.NE.AND UP0, UPT, UR55, URZ, UPT ;  /* 0x0000003f3700728c */ /* 0x000fe2000bf05270 */
[----:B------:R-:W-:Y:S01]  /*21f90*/  IMAD.U32 R2, RZ, RZ, UR5 ;  /* 0x00000005ff027e24 */ /* 0x000fe2000f8e00ff */
[----:B------:R-:W-:Y:S01]  /*21fa0*/  USHF.R.U64 UR8, UR4, UR24, UR11 ;  /* 0x0000001804087299 */ /* 0x000fe2000800120b */
[----:B------:R-:W-:Y:S01]  /*21fb0*/  IMAD.MOV.U32 R0, RZ, RZ, 0x1 ;  /* 0x00000001ff007424 */ /* 0x000fe200078e00ff */
[----:B------:R-:W-:Y:S02]  /*21fc0*/  ULOP3.LUT UR4, UR19, UR27, URZ, 0xc0, !UPT ;  /* 0x0000001b13047292 */ /* 0x000fe4000f8ec03f */
[----:B------:R1:W-:Y:S01]  /*21fd0*/  STL [R1+0x48], R2 ;  /* 0x0000480201007387 */ /* 0x0003e20000100800 */
[----:B------:R-:W-:Y:S02]  /*21fe0*/  ULOP3.LUT UR18, UR18, UR22, URZ, 0xc0, !UPT ;  /* 0x0000001612127292 */ /* 0x000fe4000f8ec03f */
[----:B------:R-:W-:Y:S02]  /*21ff0*/  UIMAD UR4, UR26, UR8, UR4 ;  /* 0x000000081a0472a4 */ /* 0x000fe4000f8e0204 */
[----:B------:R-:W-:-:S02]  /*22000*/  @UP0 UIMAD UR23, UR28, UR21, UR7 ;  /* 0x000000151c1702a4 */ /* 0x000fc4000f8e0207 */
[----:B------:R-:W-:-:S03]  /*22010*/  UIADD3 UR7, -UR8, URZ, URZ ;  /* 0x0000003f08077290 */ /* 0x000fc6000fffe13f */
[----:B------:R-:W-:Y:S01]  /*22020*/  ULDC UR8, c[0x0][0x610] ;  /* 0x0001840000087ab9 */ /* 0x000fe20000000800 */
[----:B------:R-:W-:Y:S02]  /*22030*/  UIMAD UR7, UR7, UR25, UR20 ;  /* 0x00000019070772a4 */ /* 0x000fe4000f8e0214 */
[----:B------:R-:W-:Y:S02]  /*22040*/  UIMAD UR4, UR4, UR8, UR23 ;  /* 0x00000008040472a4 */ /* 0x000fe4000f8e0217 */
[----:B------:R-:W-:-:S04]  /*22050*/  UIMAD UR7, UR7, UR6, UR18 ;  /* 0x00000006070772a4 */ /* 0x000fc8000f8e0212 */
[----:B------:R-:W-:Y:S02]  /*22060*/  USEL UR6, UR7, UR4, !UP0 ;  /* 0x0000000407067287 */ /* 0x000fe4000c000000 */
[----:B------:R-:W-:-:S04]  /*22070*/  USEL UR4, UR4, UR7, !UP0 ;  /* 0x0000000704047287 */ /* 0x000fc8000c000000 */
[----:B------:R-:W-:Y:S02]  /*22080*/  MOV R17, UR6 ;  /* 0x0000000600117c02 */ /* 0x000fe40008000f00 */
[----:B-1----:R-:W-:-:S07]  /*22090*/  IMAD.U32 R16, RZ, RZ, UR4 ;  /* 0x00000004ff107e24 */ /* 0x002fce000f8e00ff */
.L_x_552:
[----:B------:R-:W-:-:S08]  /*220a0*/  NOP ;  /* 0x0000000000007918 */ /* 0x000fd00000000000 */
[----:B0-----:R-:W0:-:S00]  /*220b0*/  USETMAXREG.DEALLOC.CTAPOOL 0x18 ;  /* 0x00000018000079c8 */ /* 0x001e0000080e0500 */
[----:B------:R-:W-:-:S13]  /*220c0*/  ISETP.NE.AND P0, PT, RZ, UR10, PT ;  /* 0x0000000aff007c0c */ /* 0x000fda000bf05270 */
[----:B------:R-:W-:Y:S05]  /*220d0*/  @P0 EXIT ;  /* 0x000000000000094d */ /* 0x000fea0003800000 */
[----:B0-----:R-:W-:Y:S01]  /*220e0*/  LOP3.LUT P0, RZ, R0, 0xff, RZ, 0xc0, !PT ;  /* 0x000000ff00ff7812 */ /* 0x001fe2000780c0ff */
[----:B------:R-:W-:Y:S01]  /*220f0*/  IMAD.MOV.U32 R0, RZ, RZ, 0x1 ;  /* 0x00000001ff007424 */ /* 0x000fe200078e00ff */
[----:B------:R0:W-:Y:S04]  /*22100*/  STL [R1+0x58], RZ ;  /* 0x000058ff01007387 */ /* 0x0001e80000100800 */
[----:B------:R0:W-:Y:S07]  /*22110*/  STL [R1+0x50], R0 ;  /* 0x0000500001007387 */ /* 0x0001ee0000100800 */
[----:B------:R-:W-:Y:S05]  /*22120*/  @!P0 BRA `(.L_x_555) ;  /* 0x0000001c003c8947 */ /* 0x000fea0003800000 */
[----:B------:R-:W1:Y:S01]  /*22130*/  S2R R3, SR_TID.X ;  /* 0x0000000000037919 */ /* 0x000e620000002100 */
[----:B0-----:R-:W-:Y:S01]  /*22140*/  IMAD.MOV.U32 R0, RZ, RZ, 0x1 ;  /* 0x00000001ff007424 */ /* 0x001fe200078e00ff */
[----:B------:R-:W-:Y:S01]  /*22150*/  ULDC UR5, c[0x0][0x28c] ;  /* 0x0000a30000057ab9 */ /* 0x000fe20000000800 */
[----:B------:R-:W-:Y:S01]  /*22160*/  ULDC UR37, c[0x0][0x658] ;  /* 0x0001960000257ab9 */ /* 0x000fe20000000800 */
[----:B------:R-:W-:Y:S01]  /*22170*/  UMOV UR6, 0xffffffff ;  /* 0xffffffff00067882 */ /* 0x000fe20000000000 */
[----:B------:R-:W-:Y:S01]  /*22180*/  UIADD3 UR7, UR5, 0x1f, URZ ;  /* 0x0000001f05077890 */ /* 0x000fe2000fffe03f */
[----:B------:R-:W-:Y:S01]  /*22190*/  PRMT R2, R0, 0x7610, R2 ;  /* 0x0000761000027816 */ /* 0x000fe20000000002 */
[----:B------:R-:W-:Y:S01]  /*221a0*/  UMOV UR8, 0x1 ;  /* 0x0000000100087882 */ /* 0x000fe20000000000 */
[----:B------:R-:W-:Y:S01]  /*221b0*/  MOV R0, 0x1 ;  /* 0x0000000100007802 */ /* 0x000fe20000000f00 */
[----:B------:R-:W-:Y:S01]  /*221c0*/  USHF.L.U32 UR6, UR6, UR37, URZ ;  /* 0x0000002506067299 */ /* 0x000fe2000800063f */
[----:B------:R-:W-:Y:S01]  /*221d0*/  BSSY B7, `(.L_x_555) ;  /* 0x00001c4000077945 */ /* 0x000fe20003800000 */
[----:B------:R-:W-:-:S02]  /*221e0*/  USHF.L.U32 UR37, UR8, UR37, URZ ;  /* 0x0000002508257299 */ /* 0x000fc4000800063f */
[----:B------:R-:W-:Y:S01]  /*221f0*/  USHF.R.S32.HI UR8, URZ, 0x1f, UR7 ;  /* 0x0000001f3f087899 */ /* 0x000fe20008011407 */
[----:B------:R-:W-:Y:S01]  /*22200*/  ULDC UR4, c[0x0][0xc] ;  /* 0x0000030000047ab9 */ /* 0x000fe20000000800 */
[----:B------:R-:W-:Y:S02]  /*22210*/  ULDC UR5, c[0x0][0x10] ;  /* 0x0000040000057ab9 */ /* 0x000fe40000000800 */
[----:B------:R-:W-:Y:S02]  /*22220*/  ULEA.HI UR8, UR8, UR7, URZ, 0x5 ;  /* 0x0000000708087291 */ /* 0x000fe4000f8f283f */
[----:B------:R-:W-:Y:S02]  /*22230*/  UIMAD.WIDE.U32 UR4, UR4, UR5, URZ ;  /* 0x00000005040472a5 */ /* 0x000fe4000f8e003f */
[----:B------:R-:W-:Y:S02]  /*22240*/  ULOP3.LUT UR38, URZ, UR6, URZ, 0x33, !UPT ;  /* 0x000000063f267292 */ /* 0x000fe4000f8e333f */
[----:B------:R-:W-:Y:S01]  /*22250*/  USHF.R.S32.HI UR45, URZ, 0x5, UR8 ;  /* 0x000000053f2d7899 */ /* 0x000fe20008011408 */
[----:B------:R-:W-:Y:S01]  /*22260*/  ULDC UR6, c[0x0][0x14] ;  /* 0x0000050000067ab9 */ /* 0x000fe20000000800 */
[----:B------:R-:W-:Y:S01]  /*22270*/  ULDC UR39, c[0x0][0x600] ;  /* 0x0001800000277ab9 */ /* 0x000fe20000000800 */
[----:B------:R-:W-:-:S02]  /*22280*/  UIMAD.WIDE.U32 UR58, UR4, UR6, URZ ;  /* 0x00000006043a72a5 */ /* 0x000fc4000f8e003f */
[----:B------:R-:W-:Y:S02]  /*22290*/  UIMAD UR46, UR5, UR6, URZ ;  /* 0x00000006052e72a4 */ /* 0x000fe4000f8e023f */
[----:B------:R-:W-:Y:S01]  /*222a0*/  ULOP3.LUT UR47, UR54, 0x2, URZ, 0xfc, !UPT ;  /* 0x00000002362f7892 */ /* 0x000fe2000f8efc3f */
[C---:B-1----:R-:W-:Y:S01]  /*222b0*/  LOP3.LUT P1, RZ, R3.reuse, 0x7f, RZ, 0xc0, !PT ;  /* 0x0000007f03ff7812 */ /* 0x042fe2000782c0ff */
[----:B------:R-:W-:Y:S01]  /*222c0*/  UIADD3 UR39, UR39, -0x1, URZ ;  /* 0xffffffff27277890 */ /* 0x000fe2000fffe03f */
[----:B------:R-:W-:Y:S01]  /*222d0*/  LOP3.LUT P0, RZ, R3, 0x1f, RZ, 0xc0, !PT ;  /* 0x0000001f03ff7812 */ /* 0x000fe2000780c0ff */
[----:B------:R-:W-:Y:S02]  /*222e0*/  UIADD3 UR46, UR59, UR46, URZ ;  /* 0x0000002e3b2e7290 */ /* 0x000fe4000fffe03f */
[----:B------:R-:W-:Y:S01]  /*222f0*/  UIADD3 UR53, UR45, 0x1, URZ ;  /* 0x000000012d357890 */ /* 0x000fe2000fffe03f */
[----:B------:R-:W-:Y:S01]  /*22300*/  PLOP3.LUT P0, PT, P0, P1, PT, 0x8a, 0x0 ;  /* 0x000000000000781c */ /* 0x000fe20000703172 */
[----:B------:R-:W-:-:S03]  /*22310*/  ULDC.64 UR56, c[0x0][0x198] ;  /* 0x0000660000387ab9 */ /* 0x000fc60000000a00 */
[----:B------:R-:W-:-:S05]  /*22320*/  P2R R3, PR, RZ, 0x1 ;  /* 0x00000001ff037803 */ /* 0x000fca0000000000 */
[----:B------:R0:W-:Y:S04]  /*22330*/  STL [R1+0x4c], R3 ;  /* 0x00004c0301007387 */ /* 0x0001e80000100800 */
[----:B------:R0:W-:Y:S04]  /*22340*/  STL.S16 [R1+0x5c], R2 ;  /* 0x00005c0201007387 */ /* 0x0001e80000100600 */
[----:B------:R0:W-:Y:S04]  /*22350*/  STL [R1+0x58], RZ ;  /* 0x000058ff01007387 */ /* 0x0001e80000100800 */
[----:B------:R0:W-:Y:S02]  /*22360*/  STL [R1+0x50], R0 ;  /* 0x0000500001007387 */ /* 0x0001e40000100800 */
.L_x_569:
[----:B------:R-:W-:-:S03]  /*22370*/  UMOV UR4, 0xffffffff ;  /* 0xffffffff00047882 */ /* 0x000fc60000000000 */
[----:B------:R-:W-:Y:S05]  /*22380*/  BRA.DIV UR4, `(.L_x_556) ;  /* 0x0000001e04ac7947 */ /* 0x000fea000b800000 */
[----:B------:R-:W-:-:S13]  /*22390*/  ELECT P6, URZ, PT ;  /* 0x00000000003f782f */ /* 0x000fda00038c0000 */
.L_x_581:
[----:B------:R-:W-:Y:S04]  /*223a0*/  BSSY B6, `(.L_x_557) ;  /* 0x0000121000067945 */ /* 0x000fe80003800000 */
[----:B------:R-:W-:Y:S05]  /*223b0*/  @!P6 BRA `(.L_x_558) ;  /* 0x00000010007ce947 */ /* 0x000fea0003800000 */
[----:B0-----:R-:W0:Y:S01]  /*223c0*/  S2R R3, SR_CgaCtaId ;  /* 0x0000000000037919 */ /* 0x001e220000008800 */
[----:B------:R-:W-:-:S04]  /*223d0*/  MOV R0, 0x400 ;  /* 0x0000040000007802 */ /* 0x000fc80000000f00 */
[----:B0-----:R-:W-:-:S05]  /*223e0*/  LEA R18, R3, R0, 0x18 ;  /* 0x0000000003127211 */ /* 0x001fca00078ec0ff */
[----:B------:R0:W-:Y:S01]  /*223f0*/  STL [R1+0x54], R18 ;  /* 0x0000541201007387 */ /* 0x0001e20000100800 */
[----:B------:R-:W-:-:S05]  /*22400*/  VIADD R0, R18, 0x800 ;  /* 0x0000080012007836 */ /* 0x000fca0000000000 */
[----:B------:R-:W-:-:S13]  /*22410*/  LOP3.LUT P0, RZ, R0, 0x9f, RZ, 0xc0, !PT ;  /* 0x0000009f00ff7812 */ /* 0x000fda000780c0ff */
[----:B0-----:R-:W-:Y:S05]  /*22420*/  @!P0 BRA `(.L_x_559) ;  /* 0x0000000000408947 */ /* 0x001fea0003800000 */
[----:B------:R-:W-:Y:S01]  /*22430*/  MOV R2, 0x0 ;  /* 0x0000000000027802 */ /* 0x000fe20000000f00 */
[----:B------:R-:W-:Y:S01]  /*22440*/  ULDC.64 UR4, c[0x4][0x70] ;  /* 0x01001c0000047ab9 */ /* 0x000fe20000000a00 */
[----:B------:R-:W-:Y:S01]  /*22450*/  ULDC.64 UR6, c[0x4][0x78] ;  /* 0x01001e0000067ab9 */ /* 0x000fe20000000a00 */
[----:B------:R-:W-:Y:S01]  /*22460*/  ULDC.64 UR8, c[0x4][0x8] ;  /* 0x0100020000087ab9 */ /* 0x000fe20000000a00 */
[----:B------:R-:W-:Y:S01]  /*22470*/  IMAD.U32 R4, RZ, RZ, UR4 ;  /* 0x00000004ff047e24 */ /* 0x000fe2000f8e00ff */
[----:B------:R-:W-:Y:S01]  /*22480*/  MOV R6, UR6 ;  /* 0x0000000600067c02 */ /* 0x000fe20008000f00 */
[----:B------:R-:W0:Y:S01]  /*22490*/  LDC.64 R2, c[0x4][R2] ;  /* 0x0100000002027b82 */ /* 0x000e220000000a00 */
[----:B------:R-:W-:Y:S01]  /*224a0*/  IMAD.U32 R5, RZ, RZ, UR5 ;  /* 0x00000005ff057e24 */ /* 0x000fe2000f8e00ff */
[----:B------:R-:W-:Y:S01]  /*224b0*/  MOV R8, 0x70 ;  /* 0x0000007000087802 */ /* 0x000fe20000000f00 */
[----:B------:R-:W-:Y:S02]  /*224c0*/  IMAD.U32 R7, RZ, RZ, UR7 ;  /* 0x00000007ff077e24 */ /* 0x000fe4000f8e00ff */
[----:B------:R-:W-:-:S02]  /*224d0*/  IMAD.U32 R10, RZ, RZ, UR8 ;  /* 0x00000008ff0a7e24 */ /* 0x000fc4000f8e00ff */
[----:B------:R-:W-:Y:S02]  /*224e0*/  IMAD.U32 R11, RZ, RZ, UR9 ;  /* 0x00000009ff0b7e24 */ /* 0x000fe4000f8e00ff */
[----:B------:R-:W-:Y:S02]  /*224f0*/  IMAD.MOV.U32 R12, RZ, RZ, 0x1 ;  /* 0x00000001ff0c7424 */ /* 0x000fe400078e00ff */
[----:B------:R-:W-:-:S07]  /*22500*/  IMAD.MOV.U32 R13, RZ, RZ, RZ ;  /* 0x000000ffff0d7224 */ /* 0x000fce00078e00ff */
[----:B------:R-:W-:-:S07]  /*22510*/  LEPC R20, `(.L_x_559) ;  /* 0x000000001014794e */ /* 0x000fce0000000000 */
[----:B0-----:R-:W-:Y:S05]  /*22520*/  CALL.ABS.NOINC R2 ;  /* 0x0000000002007343 */ /* 0x001fea0003c00000 */
.L_x_559:
[----:B------:R-:W-:-:S05]  /*22530*/  VIADD R0, R18, 0x18800 ;  /* 0x0001880012007836 */ /* 0x000fca0000000000 */
[----:B------:R-:W-:-:S13]  /*22540*/  LOP3.LUT P0, RZ, R0, 0x3ff, RZ, 0xc0, !PT ;  /* 0x000003ff00ff7812 */ /* 0x000fda000780c0ff */
[----:B------:R-:W-:Y:S05]  /*22550*/  @!P0 BRA `(.L_x_560) ;  /* 0x0000000000408947 */ /* 0x000fea0003800000 */
[----:B------:R-:W-:Y:S01]  /*22560*/  MOV R2, 0x0 ;  /* 0x0000000000027802 */ /* 0x000fe20000000f00 */
[----:B------:R-:W-:Y:S01]  /*22570*/  ULDC.64 UR4, c[0x4][0x70] ;  /* 0x01001c0000047ab9 */ /* 0x000fe20000000a00 */
[----:B------:R-:W-:Y:S01]  /*22580*/  ULDC.64 UR6, c[0x4][0x78] ;  /* 0x01001e0000067ab9 */ /* 0x000fe20000000a00 */
[----:B------:R-:W-:Y:S01]  /*22590*/  ULDC.64 UR8, c[0x4][0x10] ;  /* 0x0100040000087ab9 */ /* 0x000fe20000000a00 */
[----:B------:R-:W-:Y:S01]  /*225a0*/  MOV R4, UR4 ;  /* 0x0000000400047c02 */ /* 0x000fe20008000f00 */
[----:B------:R-:W-:Y:S01]  /*225b0*/  IMAD.U32 R5, RZ, RZ, UR5 ;  /* 0x00000005ff057e24 */ /* 0x000fe2000f8e00ff */
[----:B------:R-:W0:Y:S01]  /*225c0*/  LDC.64 R2, c[0x4][R2] ;  /* 0x0100000002027b82 */ /* 0x000e220000000a00 */
[----:B------:R-:W-:Y:S01]  /*225d0*/  IMAD.U32 R6, RZ, RZ, UR6 ;  /* 0x00000006ff067e24 */ /* 0x000fe2000f8e00ff */
[----:B------:R-:W-:Y:S01]  /*225e0*/  MOV R10, UR8 ;  /* 0x00000008000a7c02 */ /* 0x000fe20008000f00 */
[----:B------:R-:W-:Y:S01]  /*225f0*/  IMAD.U32 R7, RZ, RZ, UR7 ;  /* 0x00000007ff077e24 */ /* 0x000fe2000f8e00ff */
[----:B------:R-:W-:Y:S01]  /*22600*/  MOV R13, RZ ;  /* 0x000000ff000d7202 */ /* 0x000fe20000000f00 */
[----:B------:R-:W-:-:S02]  /*22610*/  IMAD.U32 R11, RZ, RZ, UR9 ;  /* 0x00000009ff0b7e24 */ /* 0x000fc4000f8e00ff */
[----:B------:R-:W-:Y:S02]  /*22620*/  IMAD.MOV.U32 R8, RZ, RZ, 0x70 ;  /* 0x00000070ff087424 */ /* 0x000fe400078e00ff */
[----:B------:R-:W-:-:S07]  /*22630*/  IMAD.MOV.U32 R12, RZ, RZ, 0x1 ;  /* 0x00000001ff0c7424 */ /* 0x000fce00078e00ff */
[----:B------:R-:W-:-:S07]  /*22640*/  LEPC R20, `(.L_x_560) ;  /* 0x000000001014794e */ /* 0x000fce0000000000 */
[----:B0-----:R-:W-:Y:S05]  /*22650*/  CALL.ABS.NOINC R2 ;  /* 0x0000000002007343 */ /* 0x001fea0003c00000 */
.L_x_560:
[----:B------:R-:W0:Y:S02]  /*22660*/  LDC R0, c[0x0][0x28c] ;  /* 0x0000a300ff007b82 */ /* 0x000e240000000800 */
[----:B0-----:R-:W-:-:S13]  /*22670*/  ISETP.GE.AND P0, PT, R0, 0x1, PT ;  /* 0x000000010000780c */ /* 0x001fda0003f06270 */
[----:B------:R-:W-:Y:S05]  /*22680*/  @!P0 BRA `(.L_x_558) ;  /* 0x0000000c00c88947 */ /* 0x000fea0003800000 */
[----:B------:R-:W-:Y:S01]  /*22690*/  IMAD.SHL.U32 R0, R16, 0x100, RZ ;  /* 0x0000010010007824 */ /* 0x000fe200078e00ff */
[----:B------:R0:W5:Y:S01]  /*226a0*/  LDL R5, [R1+0x50] ;  /* 0x0000500001057983 */ /* 0x0001620000100800 */
[----:B------:R-:W-:Y:S01]  /*226b0*/  IMAD.SHL.U32 R2, R17, 0x100, RZ ;  /* 0x0000010011027824 */ /* 0x000fe200078e00ff */
[----:B------:R-:W-:Y:S01]  /*226c0*/  MOV R4, UR53 ;  /* 0x0000003500047c02 */ /* 0x000fe20008000f00 */
[C---:B------:R-:W-:Y:S01]  /*226d0*/  VIADD R7, R0.reuse, 0x8 ;  /* 0x0000000800077836 */ /* 0x040fe20000000000 */
[----:B------:R0:W5:Y:S01]  /*226e0*/  LDL R6, [R1+0x58] ;  /* 0x0000580001067983 */ /* 0x0001620000100800 */
[C---:B------:R-:W-:Y:S02]  /*226f0*/  VIADD R8, R0.reuse, 0x10 ;  /* 0x0000001000087836 */ /* 0x040fe40000000000 */
[----:B------:R-:W-:Y:S01]  /*22700*/  VIADD R9, R0, 0x18 ;  /* 0x0000001800097836 */ /* 0x000fe20000000000 */
[----:B------:R1:W-:Y:S01]  /*22710*/  STL [R1+0x44], R7 ;  /* 0x0000440701007387 */ /* 0x0003e20000100800 */
[----:B------:R-:W-:-:S03]  /*22720*/  IMAD.MOV.U32 R3, RZ, RZ, RZ ;  /* 0x000000ffff037224 */ /* 0x000fc600078e00ff */
[----:B------:R2:W-:Y:S04]  /*22730*/  STL [R1+0x40], R8 ;  /* 0x0000400801007387 */ /* 0x0005e80000100800 */
[----:B------:R3:W-:Y:S01]  /*22740*/  STL [R1+0x3c], R9 ;  /* 0x00003c0901007387 */ /* 0x0007e20000100800 */
[C---:B-1----:R-:W-:Y:S01]  /*22750*/  IADD3 R7, R0.reuse, 0x20, RZ ;  /* 0x0000002000077810 */ /* 0x042fe20007ffe0ff */
[----:B--2---:R-:W-:-:S04]  /*22760*/  VIADD R8, R0, 0x28 ;  /* 0x0000002800087836 */ /* 0x004fc80000000000 */
[----:B------:R1:W-:Y:S01]  /*22770*/  STL [R1+0x38], R7 ;  /* 0x0000380701007387 */ /* 0x0003e20000100800 */
[----:B---3--:R-:W-:-:S03]  /*22780*/  VIADD R9, R0, 0x30 ;  /* 0x0000003000097836 */ /* 0x008fc60000000000 */
[----:B------:R2:W-:Y:S04]  /*22790*/  STL [R1+0x34], R8 ;  /* 0x0000340801007387 */ /* 0x0005e80000100800 */
[----:B------:R3:W-:Y:S01]  /*227a0*/  STL [R1+0x30], R9 ;  /* 0x0000300901007387 */ /* 0x0007e20000100800 */
[C---:B-1----:R-:W-:Y:S01]  /*227b0*/  VIADD R7, R0.reuse, 0x38 ;  /* 0x0000003800077836 */ /* 0x042fe20000000000 */
[----:B--2---:R-:W-:-:S04]  /*227c0*/  IADD3 R8, R0, 0x40, RZ ;  /* 0x0000004000087810 */ /* 0x004fc80007ffe0ff */
[----:B------:R1:W-:Y:S01]  /*227d0*/  STL [R1+0x2c], R7 ;  /* 0x00002c0701007387 */ /* 0x0003e20000100800 */
[----:B---3--:R-:W-:-:S03]  /*227e0*/  VIADD R9, R0, 0x48 ;  /* 0x0000004800097836 */ /* 0x008fc60000000000 */
[----:B------:R2:W-:Y:S04]  /*227f0*/  STL [R1+0x28], R8 ;  /* 0x0000280801007387 */ /* 0x0005e80000100800 */
[----:B------:R3:W-:Y:S01]  /*22800*/  STL [R1+0x24], R9 ;  /* 0x0000240901007387 */ /* 0x0007e20000100800 */
[C---:B-1----:R-:W-:Y:S02]  /*22810*/  VIADD R7, R0.reuse, 0x50 ;  /* 0x0000005000077836 */ /* 0x042fe40000000000 */
[----:B--2---:R-:W-:-:S03]  /*22820*/  VIADD R8, R0, 0x58 ;  /* 0x0000005800087836 */ /* 0x004fc60000000000 */
[----:B------:R1:W-:Y:S01]  /*22830*/  STL [R1+0x20], R7 ;  /* 0x0000200701007387 */ /* 0x0003e20000100800 */
[----:B---3--:R-:W-:-:S03]  /*22840*/  IADD3 R9, R0, 0x60, RZ ;  /* 0x0000006000097810 */ /* 0x008fc60007ffe0ff */
[----:B------:R2:W-:Y:S04]  /*22850*/  STL [R1+0x1c], R8 ;  /* 0x00001c0801007387 */ /* 0x0005e80000100800 */
[----:B------:R3:W-:Y:S01]  /*22860*/  STL [R1+0x18], R9 ;  /* 0x0000180901007387 */ /* 0x0007e20000100800 */
[C---:B-1----:R-:W-:Y:S02]  /*22870*/  VIADD R7, R0.reuse, 0x68 ;  /* 0x0000006800077836 */ /* 0x042fe40000000000 */
[----:B--2---:R-:W-:-:S03]  /*22880*/  VIADD R8, R0, 0x70 ;  /* 0x0000007000087836 */ /* 0x004fc60000000000 */
[----:B------:R1:W-:Y:S01]  /*22890*/  STL [R1+0x14], R7 ;  /* 0x0000140701007387 */ /* 0x0003e20000100800 */
[----:B---3--:R-:W-:-:S03]  /*228a0*/  VIADD R9, R0, 0x78 ;  /* 0x0000007800097836 */ /* 0x008fc60000000000 */
[----:B------:R2:W-:Y:S04]  /*228b0*/  STL [R1+0x10], R8 ;  /* 0x0000100801007387 */ /* 0x0005e80000100800 */
[----:B------:R3:W-:Y:S01]  /*228c0*/  STL [R1+0xc], R9 ;  /* 0x00000c0901007387 */ /* 0x0007e20000100800 */
[C---:B-1----:R-:W-:Y:S01]  /*228d0*/  IADD3 R7, R0.reuse, 0x80, RZ ;  /* 0x0000008000077810 */ /* 0x042fe20007ffe0ff */
[----:B--2---:R-:W-:-:S04]  /*228e0*/  VIADD R8, R0, 0x88 ;  /* 0x0000008800087836 */ /* 0x004fc80000000000 */
[----:B------:R1:W-:Y:S01]  /*228f0*/  STL [R1+0x8], R7 ;  /* 0x0000080701007387 */ /* 0x0003e20000100800 */
[----:B---3--:R-:W-:-:S03]  /*22900*/  VIADD R9, R0, 0x90 ;  /* 0x0000009000097836 */ /* 0x008fc60000000000 */
[----:B------:R2:W-:Y:S01]  /*22910*/  STL [R1+0x4], R8 ;  /* 0x0000040801007387 */ /* 0x0005e20000100800 */
[C---:B------:R-:W-:Y:S01]  /*22920*/  VIADD R10, R0.reuse, 0xb0 ;  /* 0x000000b0000a7836 */ /* 0x040fe20000000000 */
[C---:B------:R-:W-:Y:S01]  /*22930*/  IADD3 R12, R0.reuse, 0xc0, RZ ;  /* 0x000000c0000c7810 */ /* 0x040fe20007ffe0ff */
[C---:B------:R-:W-:Y:S01]  /*22940*/  VIADD R11, R0.reuse, 0xb8 ;  /* 0x000000b8000b7836 */ /* 0x040fe20000000000 */
[----:B------:R3:W-:Y:S01]  /*22950*/  STL [R1], R9 ;  /* 0x0000000901007387 */ /* 0x0007e20000100800 */
[C---:B------:R-:W-:Y:S01]  /*22960*/  VIADD R13, R0.reuse, 0xc8 ;  /* 0x000000c8000d7836 */ /* 0x040fe20000000000 */
[C---:B------:R-:W-:Y:S01]  /*22970*/  IADD3 R16, R0.reuse, 0xe0, RZ ;  /* 0x000000e000107810 */ /* 0x040fe20007ffe0ff */
[C---:B-1----:R-:W-:Y:S02]  /*22980*/  VIADD R7, R0.reuse, 0x98 ;  /* 0x0000009800077836 */ /* 0x042fe40000000000 */
[C---:B------:R-:W-:Y:S01]  /*22990*/  VIADD R14, R0.reuse, 0xd0 ;  /* 0x000000d0000e7836 */ /* 0x040fe20000000000 */
[C---:B--2---:R-:W-:Y:S01]  /*229a0*/  IADD3 R8, R0.reuse, 0xa0, RZ ;  /* 0x000000a000087810 */ /* 0x044fe20007ffe0ff */
[----:B------:R-:W-:-:S02]  /*229b0*/  VIADD R15, R0, 0xd8 ;  /* 0x000000d8000f7836 */ /* 0x000fc40000000000 */
[C---:B------:R-:W-:Y:S02]  /*229c0*/  VIADD R17, R0.reuse, 0xe8 ;  /* 0x000000e800117836 */ /* 0x040fe40000000000 */
[C---:B---3--:R-:W-:Y:S02]  /*229d0*/  VIADD R9, R0.reuse, 0xa8 ;  /* 0x000000a800097836 */ /* 0x048fe40000000000 */
[C---:B------:R-:W-:Y:S02]  /*229e0*/  VIADD R18, R0.reuse, 0xf0 ;  /* 0x000000f000127836 */ /* 0x040fe40000000000 */
[----:B0-----:R-:W-:-:S07]  /*229f0*/  VIADD R19, R0, 0xf8 ;  /* 0x000000f800137836 */ /* 0x001fce0000000000 */
.L_x_564:
[----:B------:R0:W-:Y:S04]  /*22a00*/  STL [R1+0x208], R0 ;  /* 0x0002080001007387 */ /* 0x0001e80000100800 */
[----:B0-----:R-:W2:Y:S01]  /*22a10*/  LDL R0, [R1+0x54] ;  /* 0x0000540001007983 */ /* 0x001ea20000100800 */
[----:B-----5:R-:W-:Y:S02]  /*22a20*/  SHF.L.U32 R21, R5, 0x1f, RZ ;  /* 0x0000001f05157819 */ /* 0x020fe400000006ff */
[----:B--2---:R-:W-:Y:S02]  /*22a30*/  LEA R20, R6, R0, 0x3 ;  /* 0x0000000006147211 */ /* 0x004fe400078e18ff */
[----:B------:R0:W5:Y:S02]  /*22a40*/  LDL.LU R0, [R1+0x208] ;  /* 0x0002080001007983 */ /* 0x0001640000300800 */
[----:B------:R-:W1:Y:S02]  /*22a50*/  SYNCS.PHASECHK.TRANS64.TRYWAIT P0, [R20+URZ+0x18], R21 ;  /* 0x00001815140075a7 */ /* 0x000e64000800017f */
[----:B01----:R-:W-:Y:S05]  /*22a60*/  @!P0 BRA `(.L_x_561) ;  /* 0x0000001800148947 */ /* 0x003fea0003800000 */
.L_x_582:
[----:B-----5:R1:W-:Y:S02]  /*22a70*/  STL [R1+0x208], R0 ;  /* 0x0002080001007387 */ /* 0x0203e40000100800 */
[----:B-1----:R-:W1:Y:S02]  /*22a80*/  S2R R0, SR_TID.X ;  /* 0x0000000000007919 */ /* 0x002e640000002100 */
[----:B-1----:R-:W-:Y:S02]  /*22a90*/  LOP3.LUT P0, RZ, R0, 0x7f, RZ, 0xc0, !PT ;  /* 0x0000007f00ff7812 */ /* 0x002fe4000780c0ff */
[----:B------:R1:W5:Y:S01]  /*22aa0*/  LDL.LU R0, [R1+0x208] ;  /* 0x0002080001007983 */ /* 0x0003620000300800 */
[----:B------:R-:W-:-:S04]  /*22ab0*/  UPRMT UR4, UR47, 0x9910, URZ ;  /* 0x000099102f047896 */ /* 0x000fc8000800003f */
[----:B------:R-:W-:-:S06]  /*22ac0*/  UISETP.NE.AND UP0, UPT, UR4, 0x2, UPT ;  /* 0x000000020400788c */ /* 0x000fcc000bf05270 */
[----:B0-----:R-:W0:Y:S02]  /*22ad0*/  @!P0 LDC R21, c[0x0][0x500] ;  /* 0x00014000ff158b82 */ /* 0x001e240000000800 */
[----:B0-----:R1:W-:Y:S01]  /*22ae0*/  @!P0 SYNCS.ARRIVE.TRANS64 RZ, [R20+URZ], R21 ;  /* 0x0000001514ff89a7 */ /* 0x0013e2000800003f */
[----:B------:R-:W-:-:S13]  /*22af0*/  PLOP3.LUT P0, PT, PT, PT, UP0, 0x80, 0x0 ;  /* 0x000000000000781c */ /* 0x000fda0003f0f008 */
[----:B-1----:R-:W-:Y:S05]  /*22b00*/  @P0 BRA `(.L_x_562) ;  /* 0x0000000000040947 */ /* 0x002fea0003800000 */
[----:B------:R-:W-:Y:S01]  /*22b10*/  BPT.TRAP 0x1 ;  /* 0x000000040000795c */ /* 0x000fe20000300000 */
.L_x_562:
[----:B-----5:R0:W-:Y:S04]  /*22b20*/  STL [R1+0x208], R0 ;  /* 0x0002080001007387 */ /* 0x0201e80000100800 */
[----:B0-----:R-:W2:Y:S02]  /*22b30*/  LDL R0, [R1+0x4c] ;  /* 0x00004c0001007983 */ /* 0x001ea40000100800 */
[----:B--2---:R-:W-:Y:S02]  /*22b40*/  ISETP.NE.AND P0, PT, R0, RZ, PT ;  /* 0x000000ff0000720c */ /* 0x004fe40003f05270 */
[----:B------:R0:W5:Y:S11]  /*22b50*/  LDL.LU R0, [R1+0x208] ;  /* 0x0002080001007983 */ /* 0x0001760000300800 */
[----:B0-----:R-:W-:Y:S05]  /*22b60*/  @P0 BRA `(.L_x_563) ;  /* 0x0000000000040947 */ /* 0x001fea0003800000 */
[----:B------:R-:W-:Y:S01]  /*22b70*/  BPT.TRAP 0x1 ;  /* 0x000000040000795c */ /* 0x000fe20000300000 */
.L_x_563:
[----:B------:R0:W-:Y:S04]  /*22b80*/  STL [R1+0x214], R19 ;  /* 0x0002141301007387 */ /* 0x0001e80000100800 */
[----:B0-----:R-:W2:Y:S04]  /*22b90*/  LDL R19, [R1+0x44] ;  /* 0x0000440001137983 */ /* 0x001ea80000100800 */
[----:B------:R0:W-:Y:S04]  /*22ba0*/  STL [R1+0x210], R2 ;  /* 0x0002100201007387 */ /* 0x0001e80000100800 */
[----:B0-----:R-:W3:Y:S04]  /*22bb0*/  LDL R2, [R1+0x48] ;  /* 0x0000480001027983 */ /* 0x001ee80000100800 */
[----:B------:R0:W-:Y:S04]  /*22bc0*/  STL [R1+0x20c], R4 ;  /* 0x00020c0401007387 */ /* 0x0001e80000100800 */
[----:B0-----:R-:W4:Y:S04]  /*22bd0*/  LDL R4, [R1+0x40] ;  /* 0x0000400001047983 */ /* 0x001f280000100800 */
[----:B------:R0:W-:Y:S04]  /*22be0*/  STL [R1+0x208], R5 ;  /* 0x0002080501007387 */ /* 0x0001e80000100800 */
[----:B0-----:R-:W2:Y:S01]  /*22bf0*/  LDL R5, [R1+0x54] ;  /* 0x0000540001057983 */ /* 0x001ea20000100800 */
[----:B------:R-:W-:-:S02]  /*22c00*/  R2UR UR33, R20 ;  /* 0x00000000142172ca */ /* 0x000fc400000e0000 */
[----:B------:R-:W-:Y:S02]  /*22c10*/  R2UR UR35, R3 ;  /* 0x00000000032372ca */ /* 0x000fe400000e0000 */
[----:B---3--:R-:W-:Y:S02]  /*22c20*/  R2UR UR36, R2 ;  /* 0x00000000022472ca */ /* 0x008fe400000e0000 */
[----:B------:R-:W3:Y:S01]  /*22c30*/  LDL R2, [R1+0x3c] ;  /* 0x00003c0001027983 */ /* 0x000ee20000100800 */
[----:B----4-:R-:W-:-:S03]  /*22c40*/  R2UR UR10, R4 ;  /* 0x00000000040a72ca */ /* 0x010fc600000e0000 */
[----:B------:R-:W4:Y:S01]  /*22c50*/  LDL R4, [R1+0x30] ;  /* 0x0000300001047983 */ /* 0x000f220000100800 */
[----:B--2---:R-:W-:-:S03]  /*22c60*/  R2UR UR18, R19 ;  /* 0x00000000131272ca */ /* 0x004fc600000e0000 */
[----:B------:R-:W2:Y:S01]  /*22c70*/  LDL R19, [R1+0x38] ;  /* 0x0000380001137983 */ /* 0x000ea20000100800 */
[----:B------:R-:W-:-:S03]  /*22c80*/  IMAD R20, R6, 0x8000, R5 ;  /* 0x0000800006147824 */ /* 0x000fc600078e0205 */
[----:B------:R-:W2:Y:S02]  /*22c90*/  LDL R5, [R1+0x34] ;  /* 0x0000340001057983 */ /* 0x000ea40000100800 */
[----:B------:R-:W-:Y:S02]  /*22ca0*/  R2UR UR4, R20 ;  /* 0x00000000140472ca */ /* 0x000fe400000e0000 */
[----:B---3--:R-:W-:Y:S02]  /*22cb0*/  R2UR UR26, R2 ;  /* 0x00000000021a72ca */ /* 0x008fe400000e0000 */
[----:B------:R-:W3:Y:S01]  /*22cc0*/  LDL R2, [R1+0x2c] ;  /* 0x00002c0001027983 */ /* 0x000ee20000100800 */
[----:B-----5:R-:W-:Y:S01]  /*22cd0*/  R2UR UR34, R0 ;  /* 0x00000000002272ca */ /* 0x020fe200000e0000 */
[----:B------:R-:W-:-:S07]  /*22ce0*/  UIADD3 UR14, UP0, UR56, 0xf0, URZ ;  /* 0x000000f0380e7890 */ /* 0x000fce000ff1e03f */
[----:B------:R-:W-:Y:S02]  /*22cf0*/  UIADD3 UR32, UR4, 0x800, URZ ;  /* 0x0000080004207890 */ /* 0x000fe4000fffe03f */
[----:B------:R-:W-:Y:S02]  /*22d00*/  UIADD3.X UR15, URZ, UR57, URZ, UP0, !UPT ;  /* 0x000000393f0f7290 */ /* 0x000fe400087fe43f */
[----:B------:R-:W-:Y:S02]  /*22d10*/  UIADD3 UR16, UR4, 0xc00, URZ ;  /* 0x00000c0004107890 */ /* 0x000fe4000fffe03f */
[----:B------:R-:W-:Y:S01]  /*22d20*/  UIADD3 UR8, UR4, 0x1000, URZ ;  /* 0x0000100004087890 */ /* 0x000fe2000fffe03f */
[----:B------:R-:W-:Y:S01]  /*22d30*/  UMOV UR6, 0x0 ;  /* 0x0000000000067882 */ /* 0x000fe20000000000 */
[----:B------:R-:W-:Y:S01]  /*22d40*/  UMOV UR7, 0x10000000 ;  /* 0x1000000000077882 */ /* 0x000fe20000000000 */
[----:B------:R-:W-:Y:S01]  /*22d50*/  UMOV UR17, UR33 ;  /* 0x0000002100117c82 */ /* 0x000fe20008000000 */
[----:B------:R-:W-:Y:S01]  /*22d60*/  UMOV UR19, UR35 ;  /* 0x0000002300137c82 */ /* 0x000fe20008000000 */
[----:B------:R-:W-:Y:S01]  /*22d70*/  UMOV UR20, UR36 ;  /* 0x0000002400147c82 */ /* 0x000fe20008000000 */
[----:B------:R-:W-:Y:S01]  /*22d80*/  UTMALDG.3D [UR32], [UR14], desc[UR6] ;  /* 0x000006200e0075b4 */ /* 0x000fe20008011000 */
[----:B------:R-:W-:Y:S01]  /*22d90*/  UMOV UR9, UR33 ;  /* 0x0000002100097c82 */ /* 0x000fe20008000000 */
[----:B------:R-:W-:Y:S01]  /*22da0*/  UMOV UR11, UR35 ;  /* 0x00000023000b7c82 */ /* 0x000fe20008000000 */
[----:B------:R-:W-:Y:S01]  /*22db0*/  UMOV UR12, UR36 ;  /* 0x00000024000c7c82 */ /* 0x000fe20008000000 */
[----:B------:R4:W-:Y:S01]  /*22dc0*/  UTMALDG.3D [UR16], [UR14], desc[UR6] ;  /* 0x000006100e0075b4 */ /* 0x0009e20008011000 */
[----:B------:R3:W-:Y:S01]  /*22dd0*/  UTMALDG.3D [UR8], [UR14], desc[UR6] ;  /* 0x000006080e0075b4 */ /* 0x0007e20008011000 */
[----:B----4-:R-:W-:-:S02]  /*22de0*/  R2UR UR18, R4 ;  /* 0x00000000041272ca */ /* 0x010fc400000e0000 */
[----:B------:R-:W4:Y:S01]  /*22df0*/  LDL R4, [R1+0x28] ;  /* 0x0000280001047983 */ /* 0x000f220000100800 */
[----:B--2---:R-:W-:Y:S02]  /*22e00*/  R2UR UR34, R19 ;  /* 0x00000000132272ca */ /* 0x004fe400000e0000 */
[----:B------:R-:W-:Y:S01]  /*22e10*/  R2UR UR50, R5 ;  /* 0x00000000053272ca */ /* 0x000fe200000e0000 */
[----:B------:R-:W2:Y:S04]  /*22e20*/  LDL R19, [R1+0x24] ;  /* 0x0000240001137983 */ /* 0x000ea80000100800 */
[----:B------:R-:W2:Y:S01]  /*22e30*/  LDL R5, [R1+0x20] ;  /* 0x0000200001057983 */ /* 0x000ea20000100800 */
[----:B---3--:R-:W-:-:S03]  /*22e40*/  R2UR UR10, R2 ;  /* 0x00000000020a72ca */ /* 0x008fc600000e0000 */
[----:B------:R-:W3:Y:S01]  /*22e50*/  LDL R2, [R1+0x1c] ;  /* 0x00001c0001027983 */ /* 0x000ee20000100800 */
[----:B------:R-:W-:Y:S02]  /*22e60*/  UIADD3 UR24, UR4, 0x1400, URZ ;  /* 0x0000140004187890 */ /* 0x000fe4000fffe03f */
[----:B------:R-:W-:Y:S02]  /*22e70*/  UIADD3 UR32, UR4, 0x1800, URZ ;  /* 0x0000180004207890 */ /* 0x000fe4000fffe03f */
[----:B------:R-:W-:Y:S02]  /*22e80*/  UIADD3 UR48, UR4, 0x1c00, URZ ;  /* 0x00001c0004307890 */ /* 0x000fe4000fffe03f */
[----:B------:R-:W-:Y:S01]  /*22e90*/  UIADD3 UR16, UR4, 0x2000, URZ ;  /* 0x0000200004107890 */ /* 0x000fe2000fffe03f */
[----:B------:R-:W-:Y:S01]  /*22ea0*/  UMOV UR25, UR33 ;  /* 0x0000002100197c82 */ /* 0x000fe20008000000 */
[----:B------:R-:W-:Y:S01]  /*22eb0*/  UMOV UR27, UR35 ;  /* 0x00000023001b7c82 */ /* 0x000fe20008000000 */
[----:B------:R-:W-:Y:S01]  /*22ec0*/  UMOV UR28, UR36 ;  /* 0x00000024001c7c82 */ /* 0x000fe20008000000 */
[----:B------:R-:W-:Y:S01]  /*22ed0*/  UMOV UR49, UR33 ;  /* 0x0000002100317c82 */ /* 0x000fe20008000000 */
[----:B------:R4:W-:Y:S01]  /*22ee0*/  UTMALDG.3D [UR24], [UR14], desc[UR6] ;  /* 0x000006180e0075b4 */ /* 0x0009e20008011000 */
[----:B------:R-:W-:Y:S01]  /*22ef0*/  UMOV UR51, UR35 ;  /* 0x0000002300337c82 */ /* 0x000fe20008000000 */
[----:B------:R-:W-:Y:S01]  /*22f00*/  UMOV UR52, UR36 ;  /* 0x0000002400347c82 */ /* 0x000fe20008000000 */
[----:B------:R0:W-:Y:S01]  /*22f10*/  UTMALDG.3D [UR32], [UR14], desc[UR6] ;  /* 0x000006200e0075b4 */ /* 0x0001e20008011000 */
[----:B------:R-:W-:Y:S01]  /*22f20*/  UTMALDG.3D [UR48], [UR14], desc[UR6] ;  /* 0x000006300e0075b4 */ /* 0x000fe20008011000 */
[----:B------:R3:W-:Y:S01]  /*22f30*/  UTMALDG.3D [UR16], [UR14], desc[UR6] ;  /* 0x000006100e0075b4 */ /* 0x0007e20008011000 */
[----:B----4-:R-:W-:-:S02]  /*22f40*/  R2UR UR26, R4 ;  /* 0x00000000041a72ca */ /* 0x010fc400000e0000 */
[----:B------:R-:W4:Y:S01]  /*22f50*/  LDL R4, [R1+0x18] ;  /* 0x0000180001047983 */ /* 0x000f220000100800 */
[----:B--2---:R-:W-:-:S03]  /*22f60*/  R2UR UR42, R19 ;  /* 0x00000000132a72ca */ /* 0x004fc600000e0000 */
[----:B------:R-:W2:Y:S01]  /*22f70*/  LDL R19, [R1+0x10] ;  /* 0x0000100001137983 */ /* 0x000ea20000100800 */
[----:B0-----:R-:W-:-:S03]  /*22f80*/  R2UR UR34, R5 ;  /* 0x00000000052272ca */ /* 0x001fc600000e0000 */
[----:B------:R-:W2:Y:S01]  /*22f90*/  LDL R5, [R1+0xc] ;  /* 0x00000c0001057983 */ /* 0x000ea20000100800 */
[----:B---3--:R-:W-:-:S03]  /*22fa0*/  R2UR UR18, R2 ;  /* 0x00000000021272ca */ /* 0x008fc600000e0000 */
[----:B------:R-:W3:Y:S01]  /*22fb0*/  LDL R2, [R1+0x14] ;  /* 0x0000140001027983 */ /* 0x000ee20000100800 */
[----:B------:R-:W-:Y:S02]  /*22fc0*/  UIADD3 UR8, UR4, 0x2400, URZ ;  /* 0x0000240004087890 */ /* 0x000fe4000fffe03f */
[----:B------:R-:W-:-:S07]  /*22fd0*/  UIADD3 UR24, UR4, 0x2800, URZ ;  /* 0x0000280004187890 */ /* 0x000fce000fffe03f */
[----:B------:R4:W-:Y:S02]  /*22fe0*/  UTMALDG.3D [UR8], [UR14], desc[UR6] ;  /* 0x000006080e0075b4 */ /* 0x0009e40008011000 */
[----:B------:R-:W-:Y:S01]  /*22ff0*/  UTMALDG.3D [UR24], [UR14], desc[UR6] ;  /* 0x000006180e0075b4 */ /* 0x000fe20008011000 */
[----:B------:R-:W-:Y:S01]  /*23000*/  UIADD3 UR40, UR4, 0x2c00, URZ ;  /* 0x00002c0004287890 */ /* 0x000fe2000fffe03f */
[----:B------:R-:W-:Y:S01]  /*23010*/  UMOV UR41, UR33 ;  /* 0x0000002100297c82 */ /* 0x000fe20008000000 */
[----:B------:R-:W-:Y:S01]  /*23020*/  UMOV UR43, UR35 ;  /* 0x00000023002b7c82 */ /* 0x000fe20008000000 */
[----:B------:R-:W-:-:S06]  /*23030*/  UMOV UR44, UR36 ;  /* 0x00000024002c7c82 */ /* 0x000fcc0008000000 */
[----:B------:R0:W-:Y:S01]  /*23040*/  UTMALDG.3D [UR40], [UR14], desc[UR6] ;  /* 0x000006280e0075b4 */ /* 0x0001e20008011000 */
[----:B----4-:R-:W-:Y:S02]  /*23050*/  R2UR UR10, R4 ;  /* 0x00000000040a72ca */ /* 0x010fe400000e0000 */
[----:B------:R-:W4:Y:S01]  /*23060*/  LDL R4, [R1+0x4] ;  /* 0x0000040001047983 */ /* 0x000f220000100800 */
[----:B--2---:R-:W-:Y:S02]  /*23070*/  R2UR UR50, R19 ;  /* 0x00000000133272ca */ /* 0x004fe400000e0000 */
[----:B0-----:R-:W-:Y:S02]  /*23080*/  R2UR UR42, R5 ;  /* 0x00000000052a72ca */ /* 0x001fe400000e0000 */
[----:B---3--:R-:W-:Y:S02]  /*23090*/  R2UR UR26, R2 ;  /* 0x00000000021a72ca */ /* 0x008fe400000e0000 */
[----:B------:R-:W2:Y:S04]  /*230a0*/  LDL R2, [R1+0x8] ;  /* 0x0000080001027983 */ /* 0x000ea80000100800 */
[----:B------:R-:W3:Y:S04]  /*230b0*/  LDL.LU R19, [R1+0x214] ;  /* 0x0002140001137983 */ /* 0x000ee80000300800 */
[----:B------:R-:W3:Y:S01]  /*230c0*/  LDL R5, [R1] ;  /* 0x0000000001057983 */ /* 0x000ee20000100800 */
[----:B------:R-:W-:-:S02]  /*230d0*/  UIADD3 UR32, UR4, 0x3000, URZ ;  /* 0x0000300004207890 */ /* 0x000fc4000fffe03f */
[----:B------:R-:W-:Y:S02]  /*230e0*/  UIADD3 UR16, UR4, 0x3400, URZ ;  /* 0x0000340004107890 */ /* 0x000fe4000fffe03f */
[----:B------:R-:W-:-:S05]  /*230f0*/  UIADD3 UR8, UR4, 0x3800, URZ ;  /* 0x0000380004087890 */ /* 0x000fca000fffe03f */
[----:B------:R-:W-:Y:S02]  /*23100*/  UTMALDG.3D [UR32], [UR14], desc[UR6] ;  /* 0x000006200e0075b4 */ /* 0x000fe40008011000 */
[----:B------:R-:W-:Y:S02]  /*23110*/  UTMALDG.3D [UR16], [UR14], desc[UR6] ;  /* 0x000006100e0075b4 */ /* 0x000fe40008011000 */
[----:B------:R4:W-:Y:S02]  /*23120*/  UTMALDG.3D [UR8], [UR14], desc[UR6] ;  /* 0x000006080e0075b4 */ /* 0x0009e40008011000 */
[----:B----4-:R-:W-:Y:S02]  /*23130*/  R2UR UR10, R4 ;  /* 0x00000000040a72ca */ /* 0x010fe400000e0000 */
[----:B--2---:R-:W-:Y:S02]  /*23140*/  R2UR UR18, R2 ;  /* 0x00000000021272ca */ /* 0x004fe400000e0000 */
[----:B------:R-:W2:Y:S04]  /*23150*/  LDL.LU R2, [R1+0x210] ;  /* 0x0002100001027983 */ /* 0x000ea80000300800 */
[----:B------:R-:W4:Y:S01]  /*23160*/  LDL.LU R4, [R1+0x20c] ;  /* 0x00020c0001047983 */ /* 0x000f220000300800 */
[----:B---3--:R-:W-:-:S03]  /*23170*/  R2UR UR34, R5 ;  /* 0x00000000052272ca */ /* 0x008fc600000e0000 */
[----:B------:R-:W3:Y:S01]  /*23180*/  LDL.LU R5, [R1+0x208] ;  /* 0x0002080001057983 */ /* 0x000ee20000300800 */
[----:B------:R-:W-:Y:S02]  /*23190*/  UIADD3 UR24, UR4, 0x3c00, URZ ;  /* 0x00003c0004187890 */ /* 0x000fe4000fffe03f */
[----:B------:R-:W-:Y:S02]  /*231a0*/  UIADD3 UR48, UR4, 0x4000, URZ ;  /* 0x0000400004307890 */ /* 0x000fe4000fffe03f */
[----:B------:R-:W-:Y:S02]  /*231b0*/  UIADD3 UR40, UR4, 0x4400, URZ ;  /* 0x0000440004287890 */ /* 0x000fe4000fffe03f */
[----:B------:R-:W-:Y:S02]  /*231c0*/  UIADD3 UR16, UR4, 0x4800, URZ ;  /* 0x0000480004107890 */ /* 0x000fe4000fffe03f */
[----:B------:R-:W-:Y:S01]  /*231d0*/  UIADD3 UR8, UR4, 0x4c00, URZ ;  /* 0x00004c0004087890 */ /* 0x000fe2000fffe03f */
[----:B------:R0:W-:Y:S01]  /*231e0*/  UTMALDG.3D [UR24], [UR14], desc[UR6] ;  /* 0x000006180e0075b4 */ /* 0x0001e20008011000 */
[----:B------:R-:W-:Y:S01]  /*231f0*/  UIADD3 UR32, UR4, 0x5000, URZ ;  /* 0x0000500004207890 */ /* 0x000fe2000fffe03f */
[----:B------:R1:W-:Y:S02]  /*23200*/  UTMALDG.3D [UR48], [UR14], desc[UR6] ;  /* 0x000006300e0075b4 */ /* 0x0003e40008011000 */
[----:B------:R1:W-:Y:S01]  /*23210*/  UTMALDG.3D [UR40], [UR14], desc[UR6] ;  /* 0x000006280e0075b4 */ /* 0x0003e20008011000 */
[----:B0-----:R-:W-:Y:S01]  /*23220*/  R2UR UR26, R7 ;  /* 0x00000000071a72ca */ /* 0x001fe200000e0000 */
[----:B------:R0:W-:Y:S01]  /*23230*/  UTMALDG.3D [UR16], [UR14], desc[UR6] ;  /* 0x000006100e0075b4 */ /* 0x0001e20008011000 */
[----:B------:R-:W-:Y:S01]  /*23240*/  UIADD3 UR24, UR4, 0x5400, URZ ;  /* 0x0000540004187890 */ /* 0x000fe2000fffe03f */
[----:B-1----:R-:W-:Y:S01]  /*23250*/  R2UR UR50, R8 ;  /* 0x00000000083272ca */ /* 0x002fe200000e0000 */
[----:B------:R1:W-:Y:S01]  /*23260*/  UTMALDG.3D [UR8], [UR14], desc[UR6] ;  /* 0x000006080e0075b4 */ /* 0x0003e20008011000 */
[----:B------:R-:W-:Y:S01]  /*23270*/  UIADD3 UR48, UR4, 0x5800, URZ ;  /* 0x0000580004307890 */ /* 0x000fe2000fffe03f */
[----:B------:R-:W-:Y:S01]  /*23280*/  R2UR UR42, R11 ;  /* 0x000000000b2a72ca */ /* 0x000fe200000e0000 */
[----:B------:R1:W-:Y:S01]  /*23290*/  UTMALDG.3D [UR32], [UR14], desc[UR6] ;  /* 0x000006200e0075b4 */ /* 0x0003e20008011000 */
[----:B0-----:R-:W-:Y:S01]  /*232a0*/  R2UR UR18, R9 ;  /* 0x00000000091272ca */ /* 0x001fe200000e0000 */
[----:B------:R-:W-:-:S04]  /*232b0*/  UIADD3 UR16, UR4, 0x5c00, URZ ;  /* 0x00005c0004107890 */ /* 0x000fc8000fffe03f */
[----:B------:R0:W-:Y:S01]  /*232c0*/  UTMALDG.3D [UR24], [UR14], desc[UR6] ;  /* 0x000006180e0075b4 */ /* 0x0001e20008011000 */
[----:B-1----:R-:W-:Y:S01]  /*232d0*/  R2UR UR10, R10 ;  /* 0x000000000a0a72ca */ /* 0x002fe200000e0000 */
[----:B------:R-:W-:Y:S01]  /*232e0*/  UIADD3 UR8, UR4, 0x6000, URZ ;  /* 0x0000600004087890 */ /* 0x000fe2000fffe03f */
[----:B------:R-:W-:Y:S01]  /*232f0*/  UTMALDG.3D [UR48], [UR14], desc[UR6] ;  /* 0x000006300e0075b4 */ /* 0x000fe20008011000 */
[----:B------:R-:W-:Y:S01]  /*23300*/  UIADD3 UR40, UR4, 0x6400, URZ ;  /* 0x0000640004287890 */ /* 0x000fe2000fffe03f */
[----:B------:R-:W-:-:S03]  /*23310*/  R2UR UR34, R12 ;  /* 0x000000000c2272ca */ /* 0x000fc600000e0000 */
[----:B------:R1:W-:Y:S01]  /*23320*/  UTMALDG.3D [UR16], [UR14], desc[UR6] ;  /* 0x000006100e0075b4 */ /* 0x0003e20008011000 */
[----:B------:R-:W-:Y:S01]  /*23330*/  UIADD3 UR32, UR4, 0x6800, URZ ;  /* 0x0000680004207890 */ /* 0x000fe2000fffe03f */
[----:B0-----:R-:W-:-:S04]  /*23340*/  R2UR UR26, R13 ;  /* 0x000000000d1a72ca */ /* 0x001fc800000e0000 */
[----:B------:R0:W-:Y:S01]  /*23350*/  UTMALDG.3D [UR8], [UR14], desc[UR6] ;  /* 0x000006080e0075b4 */ /* 0x0001e20008011000 */
[----:B------:R-:W-:Y:S02]  /*23360*/  UIADD3 UR24, UR4, 0x6c00, URZ ;  /* 0x00006c0004187890 */ /* 0x000fe4000fffe03f */
[----:B------:R-:W-:Y:S01]  /*23370*/  UIADD3 UR22, UP0, UR56, 0x1f0, URZ ;  /* 0x000001f038167890 */ /* 0x000fe2000ff1e03f */
[----:B------:R0:W-:Y:S01]  /*23380*/  UTMALDG.3D [UR40], [UR14], desc[UR6] ;  /* 0x000006280e0075b4 */ /* 0x0001e20008011000 */
[----:B-1----:R-:W-:Y:S01]  /*23390*/  R2UR UR18, R14 ;  /* 0x000000000e1272ca */ /* 0x002fe200000e0000 */
[----:B------:R-:W-:Y:S01]  /*233a0*/  UIADD3 UR16, UR4, 0x7000, URZ ;  /* 0x0000700004107890 */ /* 0x000fe2000fffe03f */
[----:B------:R1:W-:Y:S01]  /*233b0*/  UTMALDG.3D [UR32], [UR14], desc[UR6] ;  /* 0x000006200e0075b4 */ /* 0x0003e20008011000 */
[----:B0-----:R-:W-:Y:S01]  /*233c0*/  R2UR UR10, R15 ;  /* 0x000000000f0a72ca */ /* 0x001fe200000e0000 */
[----:B------:R-:W-:Y:S01]  /*233d0*/  UIADD3 UR8, UR4, 0x7400, URZ ;  /* 0x0000740004087890 */ /* 0x000fe2000fffe03f */
[----:B------:R0:W-:Y:S01]  /*233e0*/  UTMALDG.3D [UR24], [UR14], desc[UR6] ;  /* 0x000006180e0075b4 */ /* 0x0001e20008011000 */
[----:B------:R-:W-:-:S07]  /*233f0*/  R2UR UR42, R16 ;  /* 0x00000000102a72ca */ /* 0x000fce00000e0000 */
[----:B------:R0:W-:Y:S01]  /*23400*/  UTMALDG.3D [UR16], [UR14], desc[UR6] ;  /* 0x000006100e0075b4 */ /* 0x0001e20008011000 */
[----:B------:R-:W-:Y:S01]  /*23410*/  UIADD3 UR40, UR4, 0x7800, URZ ;  /* 0x0000780004287890 */ /* 0x000fe2000fffe03f */
[----:B-1----:R-:W-:Y:S01]  /*23420*/  R2UR UR34, R17 ;  /* 0x00000000112272ca */ /* 0x002fe200000e0000 */
[----:B------:R1:W-:Y:S01]  /*23430*/  UTMALDG.3D [UR8], [UR14], desc[UR6] ;  /* 0x000006080e0075b4 */ /* 0x0003e20008011000 */
[----:B------:R-:W-:Y:S01]  /*23440*/  UIADD3 UR32, UR4, 0x7c00, URZ ;  /* 0x00007c0004207890 */ /* 0x000fe2000fffe03f */
[----:B------:R-:W-:Y:S01]  /*23450*/  VIADD R6, R6, 0x1 ;  /* 0x0000000106067836 */ /* 0x000fe20000000000 */
[----:B0-----:R-:W-:Y:S01]  /*23460*/  R2UR UR26, R18 ;  /* 0x00000000121a72ca */ /* 0x001fe200000e0000 */
[----:B------:R-:W-:Y:S02]  /*23470*/  UIADD3 UR24, UR4, 0x8000, URZ ;  /* 0x0000800004187890 */ /* 0x000fe4000fffe03f */
[----:B------:R-:W-:Y:S01]  /*23480*/  UIADD3.X UR23, URZ, UR57, URZ, UP0, !UPT ;  /* 0x000000393f177290 */ /* 0x000fe200087fe43f */
[----:B------:R-:W-:Y:S01]  /*23490*/  R2UR UR18, R19 ;  /* 0x00000000131272ca */ /* 0x000fe200000e0000 */
[----:B------:R-:W-:Y:S01]  /*234a0*/  UIADD3 UR16, UR4, 0x8400, URZ ;  /* 0x0000840004107890 */ /* 0x000fe2000fffe03f */
[----:B------:R-:W-:Y:S01]  /*234b0*/  ISETP.NE.AND P0, PT, R6, 0x3, PT ;  /* 0x000000030600780c */ /* 0x000fe20003f05270 */
[----:B------:R0:W-:Y:S01]  /*234c0*/  UTMALDG.3D [UR40], [UR14], desc[UR6] ;  /* 0x000006280e0075b4 */ /* 0x0001e20008011000 */
[----:B-1----:R-:W-:-:S02]  /*234d0*/  UIADD3 UR8, UR4, 0x18800, URZ ;  /* 0x0001880004087890 */ /* 0x002fc4000fffe03f */
[----:B------:R-:W-:Y:S01]  /*234e0*/  SEL R20, RZ, 0x1, P0 ;  /* 0x00000001ff147807 */ /* 0x000fe20000000000 */
[----:B------:R-:W-:Y:S01]  /*234f0*/  UMOV UR10, UR35 ;  /* 0x00000023000a7c82 */ /* 0x000fe20008000000 */
[----:B------:R0:W-:Y:S01]  /*23500*/  UTMALDG.3D [UR32], [UR14], desc[UR6] ;  /* 0x000006200e0075b4 */ /* 0x0001e20008011000 */
[----:B------:R-:W-:Y:S02]  /*23510*/  IADD3 R3, R3, 0x20, RZ ;  /* 0x0000002003037810 */ /* 0x000fe40007ffe0ff */
[----:B------:R-:W-:Y:S01]  /*23520*/  SEL R6, R6, RZ, P0 ;  /* 0x000000ff06067207 */ /* 0x000fe20000000000 */
[----:B------:R0:W-:Y:S01]  /*23530*/  UTMALDG.3D [UR24], [UR14], desc[UR6] ;  /* 0x000006180e0075b4 */ /* 0x0001e20008011000 */
[----:B------:R0:W-:Y:S01]  /*23540*/  UTMALDG.3D [UR16], [UR14], desc[UR6] ;  /* 0x000006100e0075b4 */ /* 0x0001e20008011000 */
[----:B--2---:R-:W-:Y:S01]  /*23550*/  R2UR UR11, R2 ;  /* 0x00000000020b72ca */ /* 0x004fe200000e0000 */
[----:B----4-:R-:W-:-:S05]  /*23560*/  VIADD R4, R4, 0xffffffff ;  /* 0xffffffff04047836 */ /* 0x010fca0000000000 */
[----:B------:R-:W-:-:S07]  /*23570*/  ISETP.GT.AND P1, PT, R4, 0x1, PT ;  /* 0x000000010400780c */ /* 0x000fce0003f24270 */
[----:B------:R0:W-:Y:S01]  /*23580*/  UTMALDG.3D [UR8], [UR22], desc[UR6] ;  /* 0x00000608160075b4 */ /* 0x0001e20008011000 */
[----:B---3--:R-:W-:-:S05]  /*23590*/  LOP3.LUT R5, R5, R20, RZ, 0x3c, !PT ;  /* 0x0000001405057212 */ /* 0x008fca00078e3cff */
[----:B0-----:R-:W-:Y:S05]  /*235a0*/  @P1 BRA `(.L_x_564) ;  /* 0xfffffff400141947 */ /* 0x001fea000383ffff */
.L_x_558:
[----:B------:R-:W-:Y:S05]  /*235b0*/  BSYNC B6 ;  /* 0x0000000000067941 */ /* 0x000fea0003800000 */
.L_x_557:
[----:B------:R-:W2:Y:S01]  /*235c0*/  LDL.LU R15, [R1+0x5c] ;  /* 0x00005c00010f7983 */ /* 0x000ea20000300800 */
[----:B------:R-:W-:Y:S01]  /*235d0*/  UISETP.GE.U32.AND UP0, UPT, UR45, 0x3, UPT ;  /* 0x000000032d00788c */ /* 0x000fe2000bf06070 */
[----:B------:R-:W-:Y:S02]  /*235e0*/  ULDC.64 UR4, c[0x0][0x650] ;  /* 0x0001940000047ab9 */ /* 0x000fe40000000a00 */
[----:B------:R-:W3:Y:S04]  /*235f0*/  LDL.LU R16, [R1+0x58] ;  /* 0x0000580001107983 */ /* 0x000ee80000300800 */
[----:B------:R-:W4:Y:S04]  /*23600*/  LDL.LU R17, [R1+0x50] ;  /* 0x0000500001117983 */ /* 0x000f280000300800 */
[----:B------:R-:W5:Y:S04]  /*23610*/  LDL.LU R18, [R1+0x200] ;  /* 0x0002000001127983 */ /* 0x000f680000300800 */
[----:B------:R-:W4:Y:S01]  /*23620*/  LDL.LU R19, [R1+0x204] ;  /* 0x0002040001137983 */ /* 0x000f220000300800 */
[----:B------:R-:W-:Y:S01]  /*23630*/  PLOP3.LUT P1, PT, PT, PT, UP0, 0x80, 0x0 ;  /* 0x000000000000781c */ /* 0x000fe20003f2f008 */
[----:B------:R-:W-:Y:S01]  /*23640*/  BSSY B0, `(.L_x_565) ;  /* 0x000007a000007945 */ /* 0x000fe20003800000 */
[----:B--2---:R-:W-:Y:S01]  /*23650*/  LOP3.LUT P0, RZ, R15, 0xff, RZ, 0xc0, !PT ;  /* 0x000000ff0fff7812 */ /* 0x004fe2000780c0ff */
[----:B---3--:R-:W-:-:S02]  /*23660*/  VIADD R5, R16, UR45 ;  /* 0x0000002d10057c36 */ /* 0x008fc40008000000 */
[----:B------:R-:W-:-:S10]  /*23670*/  IMAD.MOV.U32 R16, RZ, RZ, -0x1 ;  /* 0xffffffffff107424 */ /* 0x000fd400078e00ff */
[----:B0-----:R-:W0:Y:S01]  /*23680*/  @P0 S2R R3, SR_CgaCtaId ;  /* 0x0000000000030919 */ /* 0x001e220000008800 */
[----:B------:R-:W-:-:S04]  /*23690*/  @P0 MOV R0, 0x400 ;  /* 0x0000040000000802 */ /* 0x000fc80000000f00 */
[----:B0-----:R-:W-:Y:S01]  /*236a0*/  @P0 LEA R0, R3, R0, 0x18 ;  /* 0x0000000003000211 */ /* 0x001fe200078ec0ff */
[----:B------:R-:W-:-:S03]  /*236b0*/  IMAD.WIDE.U32 R2, R5, -0x55555555, RZ ;  /* 0xaaaaaaab05027825 */ /* 0x000fc600078e00ff */
[----:B------:R0:W-:Y:S01]  /*236c0*/  @P0 SYNCS.ARRIVE.TRANS64.A1T0 RZ, [R0+URZ+0x48], RZ ;  /* 0x000048ff00ff09a7 */ /* 0x0001e2000810003f */
[----:B------:R-:W-:Y:S02]  /*236d0*/  ISETP.GT.U32.AND P0, PT, R5, 0x2, PT ;  /* 0x000000020500780c */ /* 0x000fe40003f04070 */
[----:B------:R-:W-:Y:S01]  /*236e0*/  SHF.R.U32.HI R2, RZ, 0x1, R3 ;  /* 0x00000001ff027819 */ /* 0x000fe20000011603 */
[----:B0-----:R-:W-:-:S04]  /*236f0*/  IMAD.U32 R0, RZ, RZ, UR45 ;  /* 0x0000002dff007e24 */ /* 0x001fc8000f8e00ff */
[----:B------:R-:W-:Y:S01]  /*23700*/  IMAD R3, R2, -0x3, R5 ;  /* 0xfffffffd02037824 */ /* 0x000fe200078e0205 */
[----:B------:R-:W-:-:S04]  /*23710*/  ISETP.LT.U32.AND P0, PT, R0, 0x3, P0 ;  /* 0x000000030000780c */ /* 0x000fc80000701070 */
[----:B------:R-:W-:Y:S02]  /*23720*/  SEL R0, RZ, 0x1, !P0 ;  /* 0x00000001ff007807 */ /* 0x000fe40004000000 */
[----:B----4-:R-:W-:Y:S02]  /*23730*/  IADD3 R19, P0, R19, UR58, RZ ;  /* 0x0000003a13137c10 */ /* 0x010fe4000ff1e0ff */
[----:B------:R-:W-:Y:S02]  /*23740*/  LOP3.LUT R17, R17, R0, RZ, 0x3c, !PT ;  /* 0x0000000011117212 */ /* 0x000fe400078e3cff */
[----:B-----5:R-:W-:Y:S01]  /*23750*/  IADD3.X R18, R18, UR46, RZ, P0, !PT ;  /* 0x0000002e12127c10 */ /* 0x020fe200087fe4ff */
[----:B------:R-:W-:Y:S01]  /*23760*/  STL [R1+0x204], R19 ;  /* 0x0002041301007387 */ /* 0x000fe20000100800 */
[--C-:B------:R-:W-:Y:S02]  /*23770*/  @P1 LOP3.LUT R17, R17, 0x1, R2.reuse, 0x78, !PT ;  /* 0x0000000111111812 */ /* 0x100fe400078e7802 */
[----:B------:R-:W-:Y:S01]  /*23780*/  PRMT R2, RZ, 0x7610, R2 ;  /* 0x00007610ff027816 */ /* 0x000fe20000000002 */
[----:B------:R-:W-:Y:S01]  /*23790*/  STL [R1+0x200], R18 ;  /* 0x0002001201007387 */ /* 0x000fe20000100800 */
[----:B------:R-:W-:-:S02]  /*237a0*/  ISETP.GE.U32.AND P0, PT, R19, UR4, PT ;  /* 0x0000000413007c0c */ /* 0x000fc4000bf06070 */
[----:B------:R-:W-:Y:S01]  /*237b0*/  PRMT R0, RZ, 0x7610, R0 ;  /* 0x00007610ff007816 */ /* 0x000fe20000000000 */
[----:B------:R0:W-:Y:S01]  /*237c0*/  STL [R1+0x58], R3 ;  /* 0x0000580301007387 */ /* 0x0001e20000100800 */
[----:B------:R-:W-:-:S03]  /*237d0*/  ISETP.GE.U32.AND.EX P0, PT, R18, UR5, PT, P0 ;  /* 0x0000000512007c0c */ /* 0x000fc6000bf06100 */
[----:B------:R1:W-:Y:S01]  /*237e0*/  STL [R1+0x50], R17 ;  /* 0x0000501101007387 */ /* 0x0003e20000100800 */
[----:B0-----:R-:W-:Y:S01]  /*237f0*/  IMAD.MOV.U32 R3, RZ, RZ, -0x1 ;  /* 0xffffffffff037424 */ /* 0x001fe200078e00ff */
[----:B-1----:R-:W-:-:S04]  /*23800*/  MOV R17, 0xffffffff ;  /* 0xffffffff00117802 */ /* 0x002fc80000000f00 */
[----:B------:R0:W-:Y:S04]  /*23810*/  STL [R1+0x48], R3 ;  /* 0x0000480301007387 */ /* 0x0001e80000100800 */
[----:B------:R0:W-:Y:S01]  /*23820*/  STL.S16 [R1+0x5c], R2 ;  /* 0x00005c0201007387 */ /* 0x0001e20000100600 */
[----:B------:R-:W-:Y:S05]  /*23830*/  @P0 BRA `(.L_x_566) ;  /* 0x0000000400680947 */ /* 0x000fea0003800000 */
[----:B------:R-:W1:Y:S01]  /*23840*/  S2R R0, SR_CTAID.X ;  /* 0x0000000000007919 */ /* 0x000e620000002500 */
[----:B------:R-:W-:Y:S01]  /*23850*/  ULDC UR4, c[0x0][0x150] ;  /* 0x0000540000047ab9 */ /* 0x000fe20000000800 */
[----:B0-----:R-:W0:Y:S01]  /*23860*/  LDC R3, c[0x0][0x144] ;  /* 0x00005100ff037b82 */ /* 0x001e220000000800 */
[----:B------:R-:W-:Y:S01]  /*23870*/  UISETP.NE.AND UP0, UPT, UR55, URZ, UPT ;  /* 0x0000003f3700728c */ /* 0x000fe2000bf05270 */
[----:B------:R-:W2:Y:S01]  /*23880*/  S2R R5, SR_CTAID.Y ;  /* 0x0000000000057919 */ /* 0x000ea20000002600 */
[----:B------:R-:W-:-:S04]  /*23890*/  ULDC UR7, c[0x0][0x630] ;  /* 0x00018c0000077ab9 */ /* 0x000fc80000000800 */
[----:B------:R-:W-:Y:S01]  /*238a0*/  PLOP3.LUT P0, PT, PT, PT, UP0, 0x80, 0x0 ;  /* 0x000000000000781c */ /* 0x000fe20003f0f008 */
[----:B------:R-:W3:Y:S01]  /*238b0*/  LDC R8, c[0x0][0x148] ;  /* 0x00005200ff087b82 */ /* 0x000ee20000000800 */
[----:B-1----:R-:W-:Y:S02]  /*238c0*/  I2FP.F32.U32 R2, R0 ;  /* 0x0000000000027245 */ /* 0x002fe40000201000 */
[----:B--2---:R-:W-:-:S03]  /*238d0*/  I2FP.F32.U32 R4, R5 ;  /* 0x0000000500047245 */ /* 0x004fc60000201000 */
[----:B------:R-:W-:Y:S01]  /*238e0*/  FMUL R2, R2, UR4 ;  /* 0x0000000402027c20 */ /* 0x000fe20008400000 */
[----:B------:R-:W-:Y:S02]  /*238f0*/  ULDC UR4, c[0x0][0x154] ;  /* 0x0000550000047ab9 */ /* 0x000fe40000000800 */
[----:B------:R-:W-:Y:S01]  /*23900*/  FMUL R6, R4, UR4 ;  /* 0x0000000404067c20 */ /* 0x000fe20008400000 */
[----:B------:R-:W-:Y:S02]  /*23910*/  ULDC.64 UR4, c[0x0][0x628] ;  /* 0x00018a0000047ab9 */ /* 0x000fe40000000a00 */
[----:B------:R-:W1:Y:S08]  /*23920*/  F2I.U32.TRUNC.NTZ R2, R2 ;  /* 0x0000000200027305 */ /* 0x000e70000020f000 */
[----:B------:R-:W2:Y:S01]  /*23930*/  F2I.U32.TRUNC.NTZ R6, R6 ;  /* 0x0000000600067305 */ /* 0x000ea2000020f000 */
[----:B-1----:R-:W-:Y:S01]  /*23940*/  IMAD.MOV R4, RZ, RZ, -R2 ;  /* 0x000000ffff047224 */ /* 0x002fe200078e0a02 */
[----:B------:R-:W-:-:S03]  /*23950*/  MOV R2, R19 ;  /* 0x0000001300027202 */ /* 0x000fc60000000f00 */
[----:B0-----:R-:W-:Y:S02]  /*23960*/  IMAD R0, R3, R4, R0 ;  /* 0x0000000403007224 */ /* 0x001fe400078e0200 */
[----:B--2---:R-:W-:-:S04]  /*23970*/  IMAD.MOV R3, RZ, RZ, -R6 ;  /* 0x000000ffff037224 */ /* 0x004fc800078e0a06 */
[----:B---3--:R-:W-:Y:S01]  /*23980*/  @P0 IMAD R0, R8, R3, R5 ;  /* 0x0000000308000224 */ /* 0x008fe200078e0205 */
[----:B------:R-:W-:Y:S01]  /*23990*/  ISETP.NE.U32.AND P0, PT, RZ, UR4, PT ;  /* 0x00000004ff007c0c */ /* 0x000fe2000bf05070 */
[----:B------:R-:W-:-:S03]  /*239a0*/  IMAD.MOV.U32 R3, RZ, RZ, R18 ;  /* 0x000000ffff037224 */ /* 0x000fc600078e0012 */
[----:B------:R-:W-:-:S13]  /*239b0*/  ISETP.NE.AND.EX P0, PT, RZ, UR5, PT, P0 ;  /* 0x00000005ff007c0c */ /* 0x000fda000bf05300 */
[----:B------:R-:W-:Y:S05]  /*239c0*/  @!P0 BRA `(.L_x_567) ;  /* 0x0000000000288947 */ /* 0x000fea0003800000 */
[----:B------:R-:W-:Y:S02]  /*239d0*/  ULDC UR6, c[0x0][0x634] ;  /* 0x00018d0000067ab9 */ /* 0x000fe40000000800 */
[----:B------:R-:W-:-:S05]  /*239e0*/  IADD3 R3, P0, R19, UR6, RZ ;  /* 0x0000000613037c10 */ /* 0x000fca000ff1e0ff */
[----:B------:R-:W-:-:S04]  /*239f0*/  IMAD.X R7, RZ, RZ, R18, P0 ;  /* 0x000000ffff077224 */ /* 0x000fc800000e0612 */
[----:B------:R-:W-:-:S04]  /*23a00*/  IMAD.WIDE.U32 R4, R7, UR4, RZ ;  /* 0x0000000407047c25 */ /* 0x000fc8000f8e00ff */
[----:B------:R-:W-:-:S04]  /*23a10*/  IMAD.WIDE.U32 R4, P0, R3, UR5, R4 ;  /* 0x0000000503047c25 */ /* 0x000fc8000f800004 */
[----:B------:R-:W-:Y:S01]  /*23a20*/  IMAD.WIDE.U32 R2, R3, UR4, RZ ;  /* 0x0000000403027c25 */ /* 0x000fe2000f8e00ff */
[----:B------:R-:W-:-:S04]  /*23a30*/  MOV R2, R5 ;  /* 0x0000000500027202 */ /* 0x000fc80000000f00 */
[----:B------:R-:W-:Y:S01]  /*23a40*/  IADD3 RZ, P1, R3, R4, RZ ;  /* 0x0000000403ff7210 */ /* 0x000fe20007f3e0ff */
[----:B------:R-:W-:-:S04]  /*23a50*/  IMAD.X R3, RZ, RZ, RZ, P0 ;  /* 0x000000ffff037224 */ /* 0x000fc800000e06ff */
[----:B------:R-:W-:-:S08]  /*23a60*/  IMAD.WIDE.U32.X R2, R7, UR5, R2, P1 ;  /* 0x0000000507027c25 */ /* 0x000fd000088e0402 */
.L_x_567:
[--C-:B------:R-:W-:Y:S01]  /*23a70*/  SHF.R.U64 R6, R2, UR7, R3.reuse ;  /* 0x0000000702067c19 */ /* 0x100fe20008001203 */
[----:B------:R-:W-:Y:S01]  /*23a80*/  ULDC.64 UR4, c[0x0][0x620] ;  /* 0x0001880000047ab9 */ /* 0x000fe20000000a00 */
[----:B------:R-:W-:Y:S01]  /*23a90*/  SHF.R.U32.HI R2, RZ, UR7, R3 ;  /* 0x00000007ff027c19 */ /* 0x000fe20008011603 */
[----:B------:R-:W-:Y:S01]  /*23aa0*/  IMAD.MOV.U32 R3, RZ, RZ, R18 ;  /* 0x000000ffff037224 */ /* 0x000fe200078e0012 */
[----:B------:R-:W-:Y:S01]  /*23ab0*/  IADD3 R7, P0, RZ, -R6, RZ ;  /* 0x80000006ff077210 */ /* 0x000fe20007f1e0ff */
[----:B------:R-:W-:-:S04]  /*23ac0*/  ULDC.64 UR6, c[0x0][0x640] ;  /* 0x0001900000067ab9 */ /* 0x000fc80000000a00 */
[----:B------:R-:W-:Y:S01]  /*23ad0*/  IMAD.X R2, RZ, RZ, ~R2, P0 ;  /* 0x000000ffff027224 */ /* 0x000fe200000e0e02 */
[----:B------:R-:W-:-:S03]  /*23ae0*/  ISETP.NE.U32.AND P0, PT, RZ, UR6, PT ;  /* 0x00000006ff007c0c */ /* 0x000fc6000bf05070 */
[----:B------:R-:W-:Y:S01]  /*23af0*/  IMAD R2, R2, UR4, RZ ;  /* 0x0000000402027c24 */ /* 0x000fe2000f8e02ff */
[----:B------:R-:W-:-:S03]  /*23b00*/  ISETP.NE.AND.EX P0, PT, RZ, UR7, PT, P0 ;  /* 0x00000007ff007c0c */ /* 0x000fc6000bf05300 */
[----:B------:R-:W-:Y:S02]  /*23b10*/  IMAD R5, R7, UR5, R2 ;  /* 0x0000000507057c24 */ /* 0x000fe4000f8e0202 */
[----:B------:R-:W-:-:S04]  /*23b20*/  IMAD.MOV.U32 R2, RZ, RZ, R19 ;  /* 0x000000ffff027224 */ /* 0x000fc800078e0013 */
[----:B------:R-:W-:Y:S01]  /*23b30*/  IMAD.WIDE.U32 R2, R7, UR4, R2 ;  /* 0x0000000407027c25 */ /* 0x000fe2000f8e0002 */
[----:B------:R-:W-:-:S04]  /*23b40*/  ULDC UR4, c[0x0][0x618] ;  /* 0x0001860000047ab9 */ /* 0x000fc80000000800 */
[----:B------:R-:W-:-:S04]  /*23b50*/  IADD3 R3, R3, R5, RZ ;  /* 0x0000000503037210 */ /* 0x000fc80007ffe0ff */
[--C-:B------:R-:W-:Y:S02]  /*23b60*/  SHF.R.U64 R7, R2, UR4, R3.reuse ;  /* 0x0000000402077c19 */ /* 0x100fe40008001203 */
[----:B------:R-:W-:Y:S01]  /*23b70*/  SHF.R.U32.HI R2, RZ, UR4, R3 ;  /* 0x00000004ff027c19 */ /* 0x000fe20008011603 */
[----:B------:R-:W-:-:S03]  /*23b80*/  ULDC UR4, c[0x0][0x608] ;  /* 0x0001820000047ab9 */ /* 0x000fc60000000800 */
[--C-:B------:R-:W-:Y:S02]  /*23b90*/  SHF.R.U64 R8, R7, UR4, R2.reuse ;  /* 0x0000000407087c19 */ /* 0x100fe40008001202 */
[----:B------:R-:W-:Y:S01]  /*23ba0*/  SHF.R.U32.HI R3, RZ, UR4, R2 ;  /* 0x00000004ff037c19 */ /* 0x000fe20008011602 */
[----:B------:R-:W-:-:S03]  /*23bb0*/  ULDC UR4, c[0x0][0x658] ;  /* 0x0001960000047ab9 */ /* 0x000fc60000000800 */
[--C-:B------:R-:W-:Y:S02]  /*23bc0*/  SHF.R.U64 R9, R8, UR4, R3.reuse ;  /* 0x0000000408097c19 */ /* 0x100fe40008001203 */
[----:B------:R-:W-:-:S03]  /*23bd0*/  SHF.R.U32.HI R11, RZ, UR4, R3 ;  /* 0x00000004ff0b7c19 */ /* 0x000fc60008011603 */
[----:B------:R-:W-:Y:S02]  /*23be0*/  IMAD.MOV.U32 R2, RZ, RZ, R9 ;  /* 0x000000ffff027224 */ /* 0x000fe400078e0009 */
[----:B------:R-:W-:Y:S01]  /*23bf0*/  IMAD.MOV.U32 R3, RZ, RZ, R11 ;  /* 0x000000ffff037224 */ /* 0x000fe200078e000b */
[----:B------:R-:W-:Y:S06]  /*23c00*/  @!P0 BRA `(.L_x_568) ;  /* 0x0000000000288947 */ /* 0x000fec0003800000 */
[----:B------:R-:W-:Y:S02]  /*23c10*/  ULDC UR4, c[0x0][0x64c] ;  /* 0x0001930000047ab9 */ /* 0x000fe40000000800 */
[----:B------:R-:W-:-:S05]  /*23c20*/  IADD3 R3, P0, R9, UR4, RZ ;  /* 0x0000000409037c10 */ /* 0x000fca000ff1e0ff */
[----:B------:R-:W-:-:S04]  /*23c30*/  IMAD.X R11, RZ, RZ, R11, P0 ;  /* 0x000000ffff0b7224 */ /* 0x000fc800000e060b */
[----:B------:R-:W-:-:S04]  /*23c40*/  IMAD.WIDE.U32 R4, R11, UR6, RZ ;  /* 0x000000060b047c25 */ /* 0x000fc8000f8e00ff */
[----:B------:R-:W-:-:S04]  /*23c50*/  IMAD.WIDE.U32 R4, P0, R3, UR7, R4 ;  /* 0x0000000703047c25 */ /* 0x000fc8000f800004 */
[----:B------:R-:W-:-:S04]  /*23c60*/  IMAD.WIDE.U32 R2, R3, UR6, RZ ;  /* 0x0000000603027c25 */ /* 0x000fc8000f8e00ff */
[----:B------:R-:W-:Y:S01]  /*23c70*/  IMAD.MOV.U32 R2, RZ, RZ, R5 ;  /* 0x000000ffff027224 */ /* 0x000fe200078e0005 */
[----:B------:R-:W-:Y:S02]  /*23c80*/  IADD3 RZ, P1, R3, R4, RZ ;  /* 0x0000000403ff7210 */ /* 0x000fe40007f3e0ff */
[----:B------:R-:W-:-:S03]  /*23c90*/  IADD3.X R3, RZ, RZ, RZ, P0, !PT ;  /* 0x000000ffff037210 */ /* 0x000fc600007fe4ff */
[----:B------:R-:W-:-:S08]  /*23ca0*/  IMAD.WIDE.U32.X R2, R11, UR7, R2, P1 ;  /* 0x000000070b027c25 */ /* 0x000fd000088e0402 */
.L_x_568:
[----:B------:R-:W-:Y:S01]  /*23cb0*/  ULDC UR4, c[0x0][0x648] ;  /* 0x0001920000047ab9 */ /* 0x000fe20000000800 */
[----:B------:R1:W-:Y:S01]  /*23cc0*/  STL [R1+0x48], R6 ;  /* 0x0000480601007387 */ /* 0x0003e20000100800 */
[----:B------:R-:W-:Y:S01]  /*23cd0*/  SHF.R.U64 R3, R2, UR4, R3 ;  /* 0x0000000402037c19 */ /* 0x000fe20008001203 */
[----:B------:R-:W-:Y:S01]  /*23ce0*/  ULDC UR4, c[0x0][0x638] ;  /* 0x00018e0000047ab9 */ /* 0x000fe20000000800 */
[----:B------:R-:W-:Y:S01]  /*23cf0*/  LOP3.LUT R8, R8, UR38, RZ, 0xc0, !PT ;  /* 0x0000002608087c12 */ /* 0x000fe2000f8ec0ff */
[----:B------:R-:W-:Y:S02]  /*23d00*/  UISETP.NE.AND UP0, UPT, UR55, URZ, UPT ;  /* 0x0000003f3700728c */ /* 0x000fe4000bf05270 */
[----:B------:R-:W-:Y:S02]  /*23d10*/  IMAD.MOV R2, RZ, RZ, -R3 ;  /* 0x000000ffff027224 */ /* 0x000fe400078e0a03 */
[----:B------:R-:W-:Y:S02]  /*23d20*/  IMAD R5, R3, UR37, R8 ;  /* 0x0000002503057c24 */ /* 0x000fe4000f8e0208 */
[----:B------:R-:W-:Y:S01]  /*23d30*/  IMAD R9, R2, UR4, R9 ;  /* 0x0000000402097c24 */ /* 0x000fe2000f8e0209 */
[----:B------:R-:W-:Y:S01]  /*23d40*/  ULDC UR4, c[0x0][0x610] ;  /* 0x0001840000047ab9 */ /* 0x000fe20000000800 */
[----:B------:R-:W-:Y:S01]  /*23d50*/  LOP3.LUT R2, R7, UR39, RZ, 0xc0, !PT ;  /* 0x0000002707027c12 */ /* 0x000fe2000f8ec0ff */
[----:B------:R-:W-:Y:S01]  /*23d60*/  IMAD R0, R5, UR4, R0 ;  /* 0x0000000405007c24 */ /* 0x000fe2000f8e0200 */
[----:B------:R-:W-:Y:S01]  /*23d70*/  ULDC UR4, c[0x0][0x600] ;  /* 0x0001800000047ab9 */ /* 0x000fe20000000800 */
[----:B------:R-:W-:-:S02]  /*23d80*/  PLOP3.LUT P0, PT, PT, PT, UP0, 0x40, 0x0 ;  /* 0x000000000000781c */ /* 0x000fc40003f0e808 */
[----:B------:R-:W-:Y:S01]  /*23d90*/  IMAD R9, R9, UR4, R2 ;  /* 0x0000000409097c24 */ /* 0x000fe2000f8e0202 */
[----:B------:R-:W-:-:S04]  /*23da0*/  PLOP3.LUT P1, PT, PT, PT, UP0, 0x40, 0x0 ;  /* 0x000000000000781c */ /* 0x000fc80003f2e808 */
[----:B------:R-:W-:Y:S02]  /*23db0*/  SEL R17, R9, R0, P0 ;  /* 0x0000000009117207 */ /* 0x000fe40000000000 */
[----:B------:R-:W-:Y:S01]  /*23dc0*/  SEL R16, R0, R9, P1 ;  /* 0x0000000900107207 */ /* 0x000fe20000800000 */
[----:B-1----:R-:W-:-:S07]  /*23dd0*/  IMAD.MOV.U32 R0, RZ, RZ, 0x1 ;  /* 0x00000001ff007424 */ /* 0x002fce00078e00ff */
.L_x_566:
[----:B------:R-:W-:Y:S05]  /*23de0*/  BSYNC B0 ;  /* 0x0000000000007941 */ /* 0x000fea0003800000 */
.L_x_565:
[----:B------:R-:W-:-:S13]  /*23df0*/  LOP3.LUT P0, RZ, R0, 0xff, RZ, 0xc0, !PT ;  /* 0x000000ff00ff7812 */ /* 0x000fda000780c0ff */
[----:B------:R-:W-:Y:S05]  /*23e00*/  @P0 BRA `(.L_x_569) ;  /* 0xffffffe400580947 */ /* 0x000fea000383ffff */
[----:B------:R-:W-:Y:S05]  /*23e10*/  BSYNC B7 ;  /* 0x0000000000077941 */ /* 0x000fea0003800000 */
.L_x_555:
[----:B------:R-:W-:-:S03]  /*23e20*/  UMOV UR4, 0xffffffff ;  /* 0xffffffff00047882 */ /* 0x000fc60000000000 */
[----:B------:R-:W-:Y:S05]  /*23e30*/  BRA.DIV UR4, `(.L_x_570) ;  /* 0x0000000604347947 */ /* 0x000fea000b800000 */
[----:B------:R-:W-:-:S13]  /*23e40*/  ELECT P6, URZ, PT ;  /* 0x00000000003f782f */ /* 0x000fda00038c0000 */
.L_x_585:
[----:B------:R-:W-:Y:S04]  /*23e50*/  BSSY B0, `(.L_x_571) ;  /* 0x0000027000007945 */ /* 0x000fe80003800000 */
[----:B------:R-:W-:Y:S05]  /*23e60*/  @!P6 BRA `(.L_x_572) ;  /* 0x000000000094e947 */ /* 0x000fea0003800000 */
[----:B------:R-:W-:-:S04]  /*23e70*/  ULOP3.LUT UR4, UR54, 0x2, URZ, 0xfc, !UPT ;  /* 0x0000000236047892 */ /* 0x000fc8000f8efc3f */
[----:B------:R-:W-:-:S06]  /*23e80*/  UISETP.NE.AND UP0, UPT, UR4, 0x3, UPT ;  /* 0x000000030400788c */ /* 0x000fcc000bf05270 */
[----:B------:R-:W-:-:S13]  /*23e90*/  PLOP3.LUT P0, PT, PT, PT, UP0, 0x80, 0x0 ;  /* 0x000000000000781c */ /* 0x000fda0003f0f008 */
[----:B------:R-:W-:Y:S05]  /*23ea0*/  @!P0 BRA `(.L_x_573) ;  /* 0x0000000000048947 */ /* 0x000fea0003800000 */
[----:B------:R-:W-:Y:S01]  /*23eb0*/  BPT.TRAP 0x1 ;  /* 0x000000040000795c */ /* 0x000fe20000300000 */
.L_x_573:
[----:B0-----:R-:W2:Y:S04]  /*23ec0*/  LDL R2, [R1+0x50] ;  /* 0x0000500001027983 */ /* 0x001ea80000100800 */
[----:B------:R-:W3:Y:S01]  /*23ed0*/  LDL R4, [R1+0x58] ;  /* 0x0000580001047983 */ /* 0x000ee20000100800 */
[----:B------:R-:W-:Y:S01]  /*23ee0*/  MOV R0, 0x400 ;  /* 0x0000040000007802 */ /* 0x000fe20000000f00 */
[----:B------:R-:W0:Y:S03]  /*23ef0*/  S2R R3, SR_CgaCtaId ;  /* 0x0000000000037919 */ /* 0x000e260000008800 */
[----:B0-----:R-:W-:-:S04]  /*23f00*/  LEA R0, R3, R0, 0x18 ;  /* 0x0000000003007211 */ /* 0x001fc800078ec0ff */
[----:B------:R-:W-:Y:S02]  /*23f10*/  IADD3 R0, R0, 0x18, RZ ;  /* 0x0000001800007810 */ /* 0x000fe40007ffe0ff */
[----:B--2---:R-:W-:-:S03]  /*23f20*/  SHF.L.U32 R2, R2, 0x1f, RZ ;  /* 0x0000001f02027819 */ /* 0x004fc600000006ff */
[----:B---3--:R-:W-:-:S04]  /*23f30*/  IMAD R3, R4, 0x8, R0 ;  /* 0x0000000804037824 */ /* 0x008fc800078e0200 */
[----:B------:R-:W0:Y:S02]  /*23f40*/  SYNCS.PHASECHK.TRANS64.TRYWAIT P0, [R3+URZ], R2 ;  /* 0x00000002030075a7 */ /* 0x000e24000800017f */
[----:B0-----:R-:W-:Y:S05]  /*23f50*/  @!P0 BRA `(.L_x_574) ;  /* 0x00000004000c8947 */ /* 0x001fea0003800000 */
.L_x_586:
[----:B------:R-:W0:Y:S04]  /*23f60*/  LDL.LU R5, [R1+0x58] ;  /* 0x0000580001057983 */ /* 0x000e280000300800 */
[----:B------:R-:W2:Y:S01]  /*23f70*/  LDL.LU R4, [R1+0x50] ;  /* 0x0000500001047983 */ /* 0x000ea20000300800 */
[----:B0-----:R-:W-:-:S05]  /*23f80*/  VIADD R2, R5, 0x1 ;  /* 0x0000000105027836 */ /* 0x001fca0000000000 */
[----:B------:R-:W-:-:S04]  /*23f90*/  ISETP.NE.AND P0, PT, R2, 0x3, PT ;  /* 0x000000030200780c */ /* 0x000fc80003f05270 */
[----:B------:R-:W-:Y:S02]  /*23fa0*/  SEL R3, RZ, 0x1, P0 ;  /* 0x00000001ff037807 */ /* 0x000fe40000000000 */
[----:B------:R-:W-:Y:S02]  /*23fb0*/  SEL R5, R2, RZ, P0 ;  /* 0x000000ff02057207 */ /* 0x000fe40000000000 */
[----:B--2---:R-:W-:-:S03]  /*23fc0*/  LOP3.LUT R7, R4, R3, RZ, 0x3c, !PT ;  /* 0x0000000304077212 */ /* 0x004fc600078e3cff */
[----:B------:R-:W-:Y:S01]  /*23fd0*/  IMAD R3, R5, 0x8, R0 ;  /* 0x0000000805037824 */ /* 0x000fe200078e0200 */
[----:B------:R-:W-:-:S04]  /*23fe0*/  SHF.L.U32 R2, R7, 0x1f, RZ ;  /* 0x0000001f07027819 */ /* 0x000fc800000006ff */
[----:B------:R-:W0:Y:S02]  /*23ff0*/  SYNCS.PHASECHK.TRANS64.TRYWAIT P0, [R3+URZ], R2 ;  /* 0x00000002030075a7 */ /* 0x000e24000800017f */
[----:B0-----:R-:W-:Y:S05]  /*24000*/  @!P0 BRA `(.L_x_575) ;  /* 0x0000000000f48947 */ /* 0x001fea0003800000 */
.L_x_587:
[----:B0-----:R-:W-:-:S04]  /*24010*/  IADD3 R2, R5, 0x1, RZ ;  /* 0x0000000105027810 */ /* 0x001fc80007ffe0ff */
[----:B------:R-:W-:-:S04]  /*24020*/  ISETP.NE.AND P0, PT, R2, 0x3, PT ;  /* 0x000000030200780c */ /* 0x000fc80003f05270 */
[----:B------:R-:W-:Y:S02]  /*24030*/  SEL R4, RZ, 0x1, P0 ;  /* 0x00000001ff047807 */ /* 0x000fe40000000000 */
[----:B------:R-:W-:Y:S02]  /*24040*/  SEL R3, R2, RZ, P0 ;  /* 0x000000ff02037207 */ /* 0x000fe40000000000 */
[----:B------:R-:W-:-:S03]  /*24050*/  LOP3.LUT R4, R7, R4, RZ, 0x3c, !PT ;  /* 0x0000000407047212 */ /* 0x000fc600078e3cff */
[----:B------:R-:W-:Y:S01]  /*24060*/  IMAD R3, R3, 0x8, R0 ;  /* 0x0000000803037824 */ /* 0x000fe200078e0200 */
[----:B------:R-:W-:-:S07]  /*24070*/  SHF.L.U32 R0, R4, 0x1f, RZ ;  /* 0x0000001f04007819 */ /* 0x000fce00000006ff */
.L_x_576:
[----:B0-----:R0:W1:Y:S02]  /*24080*/  SYNCS.PHASECHK.TRANS64.TRYWAIT P0, [R3+URZ], R0 ;  /* 0x00000000030075a7 */ /* 0x001064000800017f */
[----:B-1----:R-:W-:Y:S05]  /*24090*/  @!P0 NANOSLEEP.SYNCS 0x989680 ;  /* 0x009896800000895d */ /* 0x002fea0003900000 */
[----:B------:R-:W1:Y:S02]  /*240a0*/  @!P0 SYNCS.PHASECHK.TRANS64 P0, [R3+URZ], R0 ;  /* 0x00000000030085a7 */ /* 0x000e64000800007f */
[----:B-1----:R-:W-:Y:S05]  /*240b0*/  @!P0 BRA `(.L_x_576) ;  /* 0xfffffffc00f08947 */ /* 0x002fea000383ffff */
.L_x_572:
[----:B------:R-:W-:Y:S05]  /*240c0*/  BSYNC B0 ;  /* 0x0000000000007941 */ /* 0x000fea0003800000 */
.L_x_571:
[----:B------:R-:W-:Y:S05]  /*240d0*/  EXIT ;  /* 0x000000000000794d */ /* 0x000fea0003800000 */
.L_x_16:
[----:B------:R-:W-:Y:S01]  /*240e0*/  IMAD.MOV.U32 R12, RZ, RZ, RZ ;  /* 0x000000ffff0c7224 */ /* 0x000fe200078e00ff */
[----:B------:R-:W-:Y:S01]  /*240f0*/  MOV R15, 0xffffffff ;  /* 0xffffffff000f7802 */ /* 0x000fe20000000f00 */
[----:B------:R-:W-:-:S07]  /*24100*/  IMAD.MOV.U32 R11, RZ, RZ, 0x1f ;  /* 0x0000001fff0b7424 */ /* 0x000fce00078e00ff */
[----:B--2--5:R-:W-:Y:S05]  /*24110*/  WARPSYNC.COLLECTIVE R15, `(.L_x_577) ;  /* 0x000000000f087348 */ /* 0x024fea0003c00000 */
[----:B------:R0:W1:Y:S02]  /*24120*/  SHFL.IDX P6, R14, R13, R12, R11 ;  /* 0x0000000c0d0e7389 */ /* 0x00006400000c000b */
[----:B012--5:R-:W-:Y:S01]  /*24130*/  ENDCOLLECTIVE ;  /* 0x000000000000791b */ /* 0x027fe20003800000 */
.L_x_577:
[----:B------:R-:W-:Y:S05]  /*24140*/  BRA `(.L_x_578) ;  /* 0xfffffdd000e87947 */ /* 0x000fea000383ffff */
.L_x_20:
[----:B-1----:R1:W3:Y:S02]  /*24150*/  SYNCS.PHASECHK.TRANS64.TRYWAIT P1, [R3+URZ], R0 ;  /* 0x00000000030075a7 */ /* 0x0022e4000802017f */
[----:B---3--:R-:W-:Y:S05]  /*24160*/  @!P1 NANOSLEEP.SYNCS 0x989680 ;  /* 0x009896800000995d */ /* 0x008fea0003900000 */
[----:B------:R-:W3:Y:S02]  /*24170*/  @!P1 SYNCS.PHASECHK.TRANS64 P1, [R3+URZ], R0 ;  /* 0x00000000030095a7 */ /* 0x000ee4000802007f */
[----:B---3--:R-:W-:Y:S05]  /*24180*/  @!P1 BRA `(.L_x_20) ;  /* 0xfffffffc00f09947 */ /* 0x008fea000383ffff */
[----:B------:R-:W-:Y:S05]  /*24190*/  BRA `(.L_x_19) ;  /* 0xfffffdd400047947 */ /* 0x000fea000383ffff */
.L_x_25:
[----:B0-----:R0:W1:Y:S02]  /*241a0*/  SYNCS.PHASECHK.TRANS64.TRYWAIT P1, [R0+URZ], R7 ;  /* 0x00000007000075a7 */ /* 0x001064000802017f */
[----:B-1----:R-:W-:Y:S05]  /*241b0*/  @!P1 NANOSLEEP.SYNCS 0x989680 ;  /* 0x009896800000995d */ /* 0x002fea0003900000 */
[----:B------:R-:W1:Y:S02]  /*241c0*/  @!P1 SYNCS.PHASECHK.TRANS64 P1, [R0+URZ], R7 ;  /* 0x00000007000095a7 */ /* 0x000e64000802007f */
[----:B-1----:R-:W-:Y:S05]  /*241d0*/  @!P1 BRA `(.L_x_25) ;  /* 0xfffffffc00f09947 */ /* 0x002fea000383ffff */
[----:B------:R-:W-:Y:S05]  /*241e0*/  BRA `(.L_x_24) ;  /* 0xfffffe1c007c7947 */ /* 0x000fea000383ffff */
.L_x_33:
[----:B------:R0:W0:Y:S02]  /*241f0*/  SYNCS.PHASECHK.TRANS64.TRYWAIT P1, [R8+URZ], R7 ;  /* 0x00000007080075a7 */ /* 0x000024000802017f */
[----:B0-----:R-:W-:Y:S05]  /*24200*/  @!P1 NANOSLEEP.SYNCS 0x989680 ;  /* 0x009896800000995d */ /* 0x001fea0003900000 */
[----:B------:R-:W0:Y:S02]  /*24210*/  @!P1 SYNCS.PHASECHK.TRANS64 P1, [R8+URZ], R7 ;  /* 0x00000007080095a7 */ /* 0x000e24000802007f */
[----:B0-----:R-:W-:Y:S05]  /*24220*/  @!P1 BRA `(.L_x_33) ;  /* 0xfffffffc00f09947 */ /* 0x001fea000383ffff */
[----:B------:R-:W-:Y:S05]  /*24230*/  BRA `(.L_x_32) ;  /* 0xfffffe5c00fc7947 */ /* 0x000fea000383ffff */
.L_x_556:
[----:B------:R-:W-:Y:S01]  /*24240*/  BSSY B0, `(.L_x_579) ;  /* 0x0000006000007945 */ /* 0x000fe20003800000 */
[----:B------:R-:W-:-:S07]  /*24250*/  IMAD.MOV.U32 R15, RZ, RZ, -0x1 ;  /* 0xffffffffff0f7424 */ /* 0x000fce00078e00ff */
[----:B0-----:R-:W-:Y:S05]  /*24260*/  WARPSYNC.COLLECTIVE R15, `(.L_x_580) ;  /* 0x000000000f0c7348 */ /* 0x001fea0003c00000 */
[----:B------:R-:W-:Y:S02]  /*24270*/  ELECT P6, UR62, PT ;  /* 0x00000000003e782f */ /* 0x000fe400038c0000 */
[----:B------:R-:W-:Y:S01]  /*24280*/  MOV R14, UR62 ;  /* 0x0000003e000e7c02 */ /* 0x000fe20008000f00 */
[----:B0-----:R-:W-:Y:S10]  /*24290*/  ENDCOLLECTIVE ;  /* 0x000000000000791b */ /* 0x001ff40003800000 */
.L_x_580:
[----:B------:R-:W-:Y:S05]  /*242a0*/  BSYNC B0 ;  /* 0x0000000000007941 */ /* 0x000fea0003800000 */
.L_x_579:
[----:B------:R-:W-:Y:S05]  /*242b0*/  BRA `(.L_x_581) ;  /* 0xffffffe000387947 */ /* 0x000fea000383ffff */
.L_x_561:
[----:B0-----:R0:W1:Y:S02]  /*242c0*/  SYNCS.PHASECHK.TRANS64.TRYWAIT P0, [R20+URZ+0x18], R21 ;  /* 0x00001815140075a7 */ /* 0x001064000800017f */
[----:B-1----:R-:W-:Y:S05]  /*242d0*/  @!P0 NANOSLEEP.SYNCS 0x989680 ;  /* 0x009896800000895d */ /* 0x002fea0003900000 */
[----:B------:R-:W1:Y:S02]  /*242e0*/  @!P0 SYNCS.PHASECHK.TRANS64 P0, [R20+URZ+0x18], R21 ;  /* 0x00001815140085a7 */ /* 0x000e64000800007f */
[----:B-1----:R-:W-:Y:S05]  /*242f0*/  @!P0 BRA `(.L_x_561) ;  /* 0xfffffffc00f08947 */ /* 0x002fea000383ffff */
[----:B------:R-:W-:Y:S05]  /*24300*/  BRA `(.L_x_582) ;  /* 0xffffffe400d87947 */ /* 0x000fea000383ffff */
.L_x_570:
[----:B------:R-:W-:Y:S01]  /*24310*/  BSSY B0, `(.L_x_583) ;  /* 0x0000006000007945 */ /* 0x000fe20003800000 */
[----:B------:R-:W-:-:S07]  /*24320*/  IMAD.MOV.U32 R15, RZ, RZ, -0x1 ;  /* 0xffffffffff0f7424 */ /* 0x000fce00078e00ff */
[----:B0-----:R-:W-:Y:S05]  /*24330*/  WARPSYNC.COLLECTIVE R15, `(.L_x_584) ;  /* 0x000000000f0c7348 */ /* 0x001fea0003c00000 */
[----:B------:R-:W-:Y:S02]  /*24340*/  ELECT P6, UR62, PT ;  /* 0x00000000003e782f */ /* 0x000fe400038c0000 */
[----:B------:R-:W-:Y:S01]  /*24350*/  MOV R14, UR62 ;  /* 0x0000003e000e7c02 */ /* 0x000fe20008000f00 */
[----:B0-----:R-:W-:Y:S10]  /*24360*/  ENDCOLLECTIVE ;  /* 0x000000000000791b */ /* 0x001ff40003800000 */
.L_x_584:
[----:B------:R-:W-:Y:S05]  /*24370*/  BSYNC B0 ;  /* 0x0000000000007941 */ /* 0x000fea0003800000 */
.L_x_583:
[----:B------:R-:W-:Y:S05]  /*24380*/  BRA `(.L_x_585) ;  /* 0xfffffff800b07947 */ /* 0x000fea000383ffff */
.L_x_574:
[----:B0-----:R0:W1:Y:S02]  /*24390*/  SYNCS.PHASECHK.TRANS64.TRYWAIT P0, [R3+URZ], R2 ;  /* 0x00000002030075a7 */ /* 0x001064000800017f */
[----:B-1----:R-:W-:Y:S05]  /*243a0*/  @!P0 NANOSLEEP.SYNCS 0x989680 ;  /* 0x009896800000895d */ /* 0x002fea0003900000 */
[----:B------:R-:W1:Y:S02]  /*243b0*/  @!P0 SYNCS.PHASECHK.TRANS64 P0, [R3+URZ], R2 ;  /* 0x00000002030085a7 */ /* 0x000e64000800007f */
[----:B-1----:R-:W-:Y:S05]  /*243c0*/  @!P0 BRA `(.L_x_574) ;  /* 0xfffffffc00f08947 */ /* 0x002fea000383ffff */
[----:B------:R-:W-:Y:S05]  /*243d0*/  BRA `(.L_x_586) ;  /* 0xfffffff800e07947 */ /* 0x000fea000383ffff */
.L_x_575:
[----:B0-----:R0:W1:Y:S02]  /*243e0*/  SYNCS.PHASECHK.TRANS64.TRYWAIT P0, [R3+URZ], R2 ;  /* 0x00000002030075a7 */ /* 0x001064000800017f */
[----:B-1----:R-:W-:Y:S05]  /*243f0*/  @!P0 NANOSLEEP.SYNCS 0x989680 ;  /* 0x009896800000895d */ /* 0x002fea0003900000 */
[----:B------:R-:W1:Y:S02]  /*24400*/  @!P0 SYNCS.PHASECHK.TRANS64 P0, [R3+URZ], R2 ;  /* 0x00000002030085a7 */ /* 0x000e64000800007f */
[----:B-1----:R-:W-:Y:S05]  /*24410*/  @!P0 BRA `(.L_x_575) ;  /* 0xfffffffc00f08947 */ /* 0x002fea000383ffff */
[----:B------:R-:W-:Y:S05]  /*24420*/  BRA `(.L_x_587) ;  /* 0xfffffff800f87947 */ /* 0x000fea000383ffff */
.L_x_588:
[----:B------:R-:W-:-:S00]  /*24430*/  BRA `(.L_x_588) ;  /* 0xfffffffc00fc7947 */ /* 0x000fc0000383ffff */
[----:B------:R-:W-:-:S00]  /*24440*/  NOP ;  /* 0x0000000000007918 */ /* 0x000fc00000000000 */
        /* <DEDUP_REMOVED lines=11> */
.L_x_589:


//--------------------- .nv.global.init           --------------------------
	.section	.nv.global.init,"aw",@progbits
.nv.global.init:
	.type		$str$24,@object
	.size		$str$24,($str$25 - $str$24)
$str$24:
        /*0000*/ 	.byte	0x28, 0x61, 0x64, 0x64, 0x72, 0x65, 0x73, 0x73, 0x20, 0x26, 0x20, 0x6d, 0x61, 0x73, 0x6b, 0x29
        /*0010*/ 	.byte	0x20, 0x3d, 0x3d, 0x20, 0x30, 0x00
	.type		$str$25,@object
	.size		$str$25,(__unnamed_1 - $str$25)
$str$25:
        /*0016*/ 	.byte	0x2f, 0x74, 0x6d, 0x70, 0x2f, 0x63, 0x75, 0x74, 0x6c, 0x61, 0x73, 0x73, 0x5f, 0x73, 0x77, 0x65
        /*0026*/ 	.byte	0x65, 0x70, 0x5f, 0x73, 0x72, 0x63, 0x2f, 0x69, 0x6e, 0x63, 0x6c, 0x75, 0x64, 0x65, 0x2f, 0x63
        /*0036*/ 	.byte	0x75, 0x74, 0x65, 0x2f, 0x70, 0x6f, 0x69, 0x6e, 0x74, 0x65, 0x72, 0x5f, 0x66, 0x6c, 0x61, 0x67
        /*0046*/ 	.byte	0x67, 0x65, 0x64, 0x2e, 0x68, 0x70, 0x70, 0x00
	.type		__unnamed_1,@object
	.size		__unnamed_1,(__unnamed_2 - __unnamed_1)
__unnamed_1:
        /* <DEDUP_REMOVED lines=28> */
        /*020e*/ 	.byte	0x38, 0x31, 0x39, 0x32, 0x3e, 0x3e, 0x3e, 0x3e, 0x3e, 0x20, 0x26, 0x5d, 0x00
	.type		__unnamed_2,@object
	.size		__unnamed_2,(.L_1 - __unnamed_2)
__unnamed_2:
        /* <DEDUP_REMOVED lines=28> */
        /*03db*/ 	.byte	0x3c, 0x38, 0x31, 0x39, 0x32, 0x3e, 0x3e, 0x3e, 0x3e, 0x3e, 0x20, 0x26, 0x5d, 0x00
.L_1:


//--------------------- .nv.shared._ZN7cutlass13device_kernelINS_4gemm6kernel13GemmUniversalIN4cute5tupleIJiiiiEEENS1_10collective13CollectiveMmaINS1_39MainloopSm90TmaGmmaRmemAWarpSpecializedILi3ENS5_IJNS4_1CILi1EEESB_SB_EEENS1_35KernelTmaWarpSpecializedCooperativeEEENS5_IJNSA_ILi256EEESF_NSA_ILi32EEEEEENS_10tfloat32_tENS5_IJlSB_lEEESI_NS5_IJSB_llEEENS4_8TiledMMAINS4_8MMA_AtomIJNS4_4SM904GMMA30MMA_64x256x8_F32TF32TF32_RS_TNILNSO_7ScaleInE1ELSQ_1EEEEEENS4_6LayoutINS5_IJNSA_ILi2EEESB_SB_EEENS5_IJSB_NSA_ILi0EEESW_EEEEENS5_IJNS4_10UnderscoreESZ_SZ_EEEEENS4_13SM90_TMA_LOADENS4_14ComposedLayoutINS4_7SwizzleILi3ELi4ELi3EEENS4_18smem_ptr_flag_bitsILi32EEENST_INS5_IJNSA_ILi8EEESG_EEENS5_IJSG_SB_EEEEEEEvNS4_8identityES12_NS13_INS14_ILi1ELi4ELi3EEES17_NST_INS5_IJS18_S18_EEENS5_IJSB_S18_EEEEEEENS4_9Copy_AtomIJNS4_39AutoVectorizingCopyWithAssumedAlignmentILi128EEESI_EEES1D_EENS_8epilogue10collective6detail29Sm90TmaWarpSpecializedAdapterINS1P_15DefaultEpilogueISI_SJ_SJ_NS1O_6thread17LinearCombinationISI_Li1EffLNS1T_9ScaleType4KindE0ELNS_15FloatRoundStyleE2ESI_EENS1_15EpilogueDefaultEEEEEvvEEEEvNT_6ParamsE --------------------------
	.section	.nv.shared._ZN7cutlass13device_kernelINS_4gemm6kernel13GemmUniversalIN4cute5tupleIJiiiiEEENS1_10collective13CollectiveMmaINS1_39MainloopSm90TmaGmmaRmemAWarpSpecializedILi3ENS5_IJNS4_1CILi1EEESB_SB_EEENS1_35KernelTmaWarpSpecializedCooperativeEEENS5_IJNSA_ILi256EEESF_NSA_ILi32EEEEEENS_10tfloat32_tENS5_IJlSB_lEEESI_NS5_IJSB_llEEENS4_8TiledMMAINS4_8MMA_AtomIJNS4_4SM904GMMA30MMA_64x256x8_F32TF32TF32_RS_TNILNSO_7ScaleInE1ELSQ_1EEEEEENS4_6LayoutINS5_IJNSA_ILi2EEESB_SB_EEENS5_IJSB_NSA_ILi0EEESW_EEEEENS5_IJNS4_10UnderscoreESZ_SZ_EEEEENS4_13SM90_TMA_LOADENS4_14ComposedLayoutINS4_7SwizzleILi3ELi4ELi3EEENS4_18smem_ptr_flag_bitsILi32EEENST_INS5_IJNSA_ILi8EEESG_EEENS5_IJSG_SB_EEEEEEEvNS4_8identityES12_NS13_INS14_ILi1ELi4ELi3EEES17_NST_INS5_IJS18_S18_EEENS5_IJSB_S18_EEEEEEENS4_9Copy_AtomIJNS4_39AutoVectorizingCopyWithAssumedAlignmentILi128EEESI_EEES1D_EENS_8epilogue10collective6detail29Sm90TmaWarpSpecializedAdapterINS1P_15DefaultEpilogueISI_SJ_SJ_NS1O_6thread17LinearCombinationISI_Li1EffLNS1T_9ScaleType4KindE0ELNS_15FloatRoundStyleE2ESI_EENS1_15EpilogueDefaultEEEEEvvEEEEvNT_6ParamsE,"aw",@nobits
	.sectionflags	@""
	.align	16
	.zero		1024


//--------------------- .nv.shared.reserved.0     --------------------------
	.section	.nv.shared.reserved.0,"aw",@nobits
	.weak		__nv_reservedSMEM_offset_0_alias
	.size		__nv_reservedSMEM_offset_0_alias, 0, 0
	.other		__nv_reservedSMEM_offset_0_alias,@"STO_CUDA_RESERVED_SHARED STV_DEFAULT"
__nv_reservedSMEM_offset_0_alias:
	.zero		0


//--------------------- .nv.global                --------------------------
	.section	.nv.global,"aw",@nobits
.nv.global:
	.type		_ZN40_INTERNAL_5be2b7ba_4_k_cu_dec09242_286524cute1_E,@object
	.size		_ZN40_INTERNAL_5be2b7ba_4_k_cu_dec09242_286524cute1_E,(_ZN40_INTERNAL_5be2b7ba_4_k_cu_dec09242_286524cuda3std3__45__cpo6cbeginE - _ZN40_INTERNAL_5be2b7ba_4_k_cu_dec09242_286524cute1_E)
_ZN40_INTERNAL_5be2b7ba_4_k_cu_dec09242_286524cute1_E:
	.zero		1
	.type		_ZN40_INTERNAL_5be2b7ba_4_k_cu_dec09242_286524cuda3std3__45__cpo6cbeginE,@object
	.size		_ZN40_INTERNAL_5be2b7ba_4_k_cu_dec09242_286524cuda3std3__45__cpo6cbeginE,(_ZN40_INTERNAL_5be2b7ba_4_k_cu_dec09242_286524cuda3std3__48in_placeE - _ZN40_INTERNAL_5be2b7ba_4_k_cu_dec09242_286524cuda3std3__45__cpo6cbeginE)
_ZN40_INTERNAL_5be2b7ba_4_k_cu_dec09242_286524cuda3std3__45__cpo6cbeginE:
	.zero		1
	.type		_ZN40_INTERNAL_5be2b7ba_4_k_cu_dec09242_286524cuda3std3__48in_placeE,@object
	.size		_ZN40_INTERNAL_5be2b7ba_4_k_cu_dec09242_286524cuda3std3__48in_placeE,(_ZN40_INTERNAL_5be2b7ba_4_k_cu_dec09242_286524cuda3std6ranges3__45__cpo9iter_moveE - _ZN40_INTERNAL_5be2b7ba_4_k_cu_dec09242_286524cuda3std3__48in_placeE)
_ZN40_INTERNAL_5be2b7ba_4_k_cu_dec09242_286524cuda3std3__48in_placeE:
	.zero		1
	.type		_ZN40_INTERNAL_5be2b7ba_4_k_cu_dec09242_286524cuda3std6ranges3__45__cpo9iter_moveE,@object
	.size		_ZN40_INTERNAL_5be2b7ba_4_k_cu_dec09242_286524cuda3std6ranges3__45__cpo9iter_moveE,(_ZN40_INTERNAL_5be2b7ba_4_k_cu_dec09242_286524cuda3std3__45__cpo5beginE - _ZN40_INTERNAL_5be2b7ba_4_k_cu_dec09242_286524cuda3std6ranges3__45__cpo9iter_moveE)
_ZN40_INTERNAL_5be2b7ba_4_k_cu_dec09242_286524cuda3std6ranges3__45__cpo9iter_moveE:
	.zero		1
	.type		_ZN40_INTERNAL_5be2b7ba_4_k_cu_dec09242_286524cuda3std3__45__cpo5beginE,@object
	.size		_ZN40_INTERNAL_5be2b7ba_4_k_cu_dec09242_286524cuda3std3__45__cpo5beginE,(_ZN40_INTERNAL_5be2b7ba_4_k_cu_dec09242_286524cuda3std3__442_GLOBAL__N__5be2b7ba_4_k_cu_dec09242_286526ignoreE - _ZN40_INTERNAL_5be2b7ba_4_k_cu_dec09242_286524cuda3std3__45__cpo5beginE)
_ZN40_INTERNAL_5be2b7ba_4_k_cu_dec09242_286524cuda3std3__45__cpo5beginE:
	.zero		1
	.type		_ZN40_INTERNAL_5be2b7ba_4_k_cu_dec09242_286524cuda3std3__442_GLOBAL__N__5be2b7ba_4_k_cu_dec09242_286526ignoreE,@object
	.size		_ZN40_INTERNAL_5be2b7ba_4_k_cu_dec09242_286524cuda3std3__442_GLOBAL__N__5be2b7ba_4_k_cu_dec09242_286526ignoreE,(_ZN40_INTERNAL_5be2b7ba_4_k_cu_dec09242_286524cute7productE - _ZN40_INTERNAL_5be2b7ba_4_k_cu_dec09242_286524cuda3std3__442_GLOBAL__N__5be2b7ba_4_k_cu_dec09242_286526ignoreE)
_ZN40_INTERNAL_5be2b7ba_4_k_cu_dec09242_286524cuda3std3__442_GLOBAL__N__5be2b7ba_4_k_cu_dec09242_286526ignoreE:
	.zero		1
	.type		_ZN40_INTERNAL_5be2b7ba_4_k_cu_dec09242_286524cute7productE,@object
	.size		_ZN40_INTERNAL_5be2b7ba_4_k_cu_dec09242_286524cute7productE,(_ZN40_INTERNAL_5be2b7ba_4_k_cu_dec09242_286524cuda3std3__45__cpo3endE - _ZN40_INTERNAL_5be2b7ba_4_k_cu_dec09242_286524cute7productE)
_ZN40_INTERNAL_5be2b7ba_4_k_cu_dec09242_286524cute7productE:
	.zero		1
	.type		_ZN40_INTERNAL_5be2b7ba_4_k_cu_dec09242_286524cuda3std3__45__cpo3endE,@object
	.size		_ZN40_INTERNAL_5be2b7ba_4_k_cu_dec09242_286524cuda3std3__45__cpo3endE,(_ZN40_INTERNAL_5be2b7ba_4_k_cu_dec09242_286524cuda3std3__419piecewise_constructE - _ZN40_INTERNAL_5be2b7ba_4_k_cu_dec09242_286524cuda3std3__45__cpo3endE)
_ZN40_INTERNAL_5be2b7ba_4_k_cu_dec09242_286524cuda3std3__45__cpo3endE:
	.zero		1
	.type		_ZN40_INTERNAL_5be2b7ba_4_k_cu_dec09242_286524cuda3std3__419piecewise_constructE,@object
	.size		_ZN40_INTERNAL_5be2b7ba_4_k_cu_dec09242_286524cuda3std3__419piecewise_constructE,(_ZN40_INTERNAL_5be2b7ba_4_k_cu_dec09242_286524cuda3std3__45__cpo4cendE - _ZN40_INTERNAL_5be2b7ba_4_k_cu_dec09242_286524cuda3std3__419piecewise_constructE)
_ZN40_INTERNAL_5be2b7ba_4_k_cu_dec09242_286524cuda3std3__419piecewise_constructE:
	.zero		1
	.type		_ZN40_INTERNAL_5be2b7ba_4_k_cu_dec09242_286524cuda3std3__45__cpo4cendE,@object
	.size		_ZN40_INTERNAL_5be2b7ba_4_k_cu_dec09242_286524cuda3std3__45__cpo4cendE,(_ZN40_INTERNAL_5be2b7ba_4_k_cu_dec09242_286524cuda3std6ranges3__45__cpo4swapE - _ZN40_INTERNAL_5be2b7ba_4_k_cu_dec09242_286524cuda3std3__45__cpo4cendE)
_ZN40_INTERNAL_5be2b7ba_4_k_cu_dec09242_286524cuda3std3__45__cpo4cendE:
	.zero		1
	.type		_ZN40_INTERNAL_5be2b7ba_4_k_cu_dec09242_286524cuda3std6ranges3__45__cpo4swapE,@object
	.size		_ZN40_INTERNAL_5be2b7ba_4_k_cu_dec09242_286524cuda3std6ranges3__45__cpo4swapE,(.L_9 - _ZN40_INTERNAL_5be2b7ba_4_k_cu_dec09242_286524cuda3std6ranges3__45__cpo4swapE)
_ZN40_INTERNAL_5be2b7ba_4_k_cu_dec09242_286524cuda3std6ranges3__45__cpo4swapE:
	.zero		1
.L_9:


//--------------------- .nv.constant0._ZN7cutlass13device_kernelINS_4gemm6kernel13GemmUniversalIN4cute5tupleIJiiiiEEENS1_10collective13CollectiveMmaINS1_39MainloopSm90TmaGmmaRmemAWarpSpecializedILi3ENS5_IJNS4_1CILi1EEESB_SB_EEENS1_35KernelTmaWarpSpecializedCooperativeEEENS5_IJNSA_ILi256EEESF_NSA_ILi32EEEEEENS_10tfloat32_tENS5_IJlSB_lEEESI_NS5_IJSB_llEEENS4_8TiledMMAINS4_8MMA_AtomIJNS4_4SM904GMMA30MMA_64x256x8_F32TF32TF32_RS_TNILNSO_7ScaleInE1ELSQ_1EEEEEENS4_6LayoutINS5_IJNSA_ILi2EEESB_SB_EEENS5_IJSB_NSA_ILi0EEESW_EEEEENS5_IJNS4_10UnderscoreESZ_SZ_EEEEENS4_13SM90_TMA_LOADENS4_14ComposedLayoutINS4_7SwizzleILi3ELi4ELi3EEENS4_18smem_ptr_flag_bitsILi32EEENST_INS5_IJNSA_ILi8EEESG_EEENS5_IJSG_SB_EEEEEEEvNS4_8identityES12_NS13_INS14_ILi1ELi4ELi3EEES17_NST_INS5_IJS18_S18_EEENS5_IJSB_S18_EEEEEEENS4_9Copy_AtomIJNS4_39AutoVectorizingCopyWithAssumedAlignmentILi128EEESI_EEES1D_EENS_8epilogue10collective6detail29Sm90TmaWarpSpecializedAdapterINS1P_15DefaultEpilogueISI_SJ_SJ_NS1O_6thread17LinearCombinationISI_Li1EffLNS1T_9ScaleType4KindE0ELNS_15FloatRoundStyleE2ESI_EENS1_15EpilogueDefaultEEEEEvvEEEEvNT_6ParamsE --------------------------
	.section	.nv.constant0._ZN7cutlass13device_kernelINS_4gemm6kernel13GemmUniversalIN4cute5tupleIJiiiiEEENS1_10collective13CollectiveMmaINS1_39MainloopSm90TmaGmmaRmemAWarpSpecializedILi3ENS5_IJNS4_1CILi1EEESB_SB_EEENS1_35KernelTmaWarpSpecializedCooperativeEEENS5_IJNSA_ILi256EEESF_NSA_ILi32EEEEEENS_10tfloat32_tENS5_IJlSB_lEEESI_NS5_IJSB_llEEENS4_8TiledMMAINS4_8MMA_AtomIJNS4_4SM904GMMA30MMA_64x256x8_F32TF32TF32_RS_TNILNSO_7ScaleInE1ELSQ_1EEEEEENS4_6LayoutINS5_IJNSA_ILi2EEESB_SB_EEENS5_IJSB_NSA_ILi0EEESW_EEEEENS5_IJNS4_10UnderscoreESZ_SZ_EEEEENS4_13SM90_TMA_LOADENS4_14ComposedLayoutINS4_7SwizzleILi3ELi4ELi3EEENS4_18smem_ptr_flag_bitsILi32EEENST_INS5_IJNSA_ILi8EEESG_EEENS5_IJSG_SB_EEEEEEEvNS4_8identityES12_NS13_INS14_ILi1ELi4ELi3EEES17_NST_INS5_IJS18_S18_EEENS5_IJSB_S18_EEEEEEENS4_9Copy_AtomIJNS4_39AutoVectorizingCopyWithAssumedAlignmentILi128EEESI_EEES1D_EENS_8epilogue10collective6detail29Sm90TmaWarpSpecializedAdapterINS1P_15DefaultEpilogueISI_SJ_SJ_NS1O_6thread17LinearCombinationISI_Li1EffLNS1T_9ScaleType4KindE0ELNS_15FloatRoundStyleE2ESI_EENS1_15EpilogueDefaultEEEEEvvEEEEvNT_6ParamsE,"a",@progbits
	.sectionflags	@""
	.align	4
.nv.constant0._ZN7cutlass13device_kernelINS_4gemm6kernel13GemmUniversalIN4cute5tupleIJiiiiEEENS1_10collective13CollectiveMmaINS1_39MainloopSm90TmaGmmaRmemAWarpSpecializedILi3ENS5_IJNS4_1CILi1EEESB_SB_EEENS1_35KernelTmaWarpSpecializedCooperativeEEENS5_IJNSA_ILi256EEESF_NSA_ILi32EEEEEENS_10tfloat32_tENS5_IJlSB_lEEESI_NS5_IJSB_llEEENS4_8TiledMMAINS4_8MMA_AtomIJNS4_4SM904GMMA30MMA_64x256x8_F32TF32TF32_RS_TNILNSO_7ScaleInE1ELSQ_1EEEEEENS4_6LayoutINS5_IJNSA_ILi2EEESB_SB_EEENS5_IJSB_NSA_ILi0EEESW_EEEEENS5_IJNS4_10UnderscoreESZ_SZ_EEEEENS4_13SM90_TMA_LOADENS4_14ComposedLayoutINS4_7SwizzleILi3ELi4ELi3EEENS4_18smem_ptr_flag_bitsILi32EEENST_INS5_IJNSA_ILi8EEESG_EEENS5_IJSG_SB_EEEEEEEvNS4_8identityES12_NS13_INS14_ILi1ELi4ELi3EEES17_NST_INS5_IJS18_S18_EEENS5_IJSB_S18_EEEEEEENS4_9Copy_AtomIJNS4_39AutoVectorizingCopyWithAssumedAlignmentILi128EEESI_EEES1D_EENS_8epilogue10collective6detail29Sm90TmaWarpSpecializedAdapterINS1P_15DefaultEpilogueISI_SJ_SJ_NS1O_6thread17LinearCombinationISI_Li1EffLNS1T_9ScaleType4KindE0ELNS_15FloatRoundStyleE2ESI_EENS1_15EpilogueDefaultEEEEEvvEEEEvNT_6ParamsE:
	.zero		1664


//--------------------- SYMBOLS --------------------------

	.type		.nv.reservedSmem.offset0,@object
	.size		.nv.reservedSmem.offset0,0x4
	.type		__assertfail,@function
